	.target	sm_90a

	.elftype	@"ET_EXEC"


//--------------------- .note.nv.tkinfo           --------------------------
	.section	.note.nv.tkinfo,"",@"SHT_NOTE"
	.sectionflags	@"SHF_NOTE_NV_TKINFO"
	.tkinfo
        /*0018*/ 	.word	0x00000002
        /*0030*/ 	.string	""
        /*0030*/ 	.string	"ptxas"
        /*0030*/ 	.string	"Cuda compilation tools, release 13.0, V13.0.88"
        /*0030*/ 	.string	"Build cuda_13.0.r13.0/compiler.36424714_0"
        /*0030*/ 	.string	"-arch sm_90a -m 64 "



//--------------------- .note.nv.cuinfo           --------------------------
	.section	.note.nv.cuinfo,"",@"SHT_NOTE"
	.sectionflags	@"SHF_NOTE_NV_CUINFO"
        /*0018*/ 	.short	0x0002
        /*001a*/ 	.short	0x005a
        /*001c*/ 	.short	0x0082
	.zero		2


//--------------------- .nv.info                  --------------------------
	.section	.nv.info,"",@"SHT_CUDA_INFO"
	.align	4


	//----- nvinfo : EIATTR_REGCOUNT
	.align		4
        /*0000*/ 	.byte	0x04, 0x2f
        /*0002*/ 	.short	(.L_15 - .L_14)
	.align		4
.L_14:
        /*0004*/ 	.word	index@(_ZN7cutlass13device_kernelINS_4gemm6kernel13GemmUniversalIN4cute5tupleIJiiiiEEENS1_10collective13CollectiveMmaINS1_34MainloopSm90TmaGmmaWarpSpecializedILi22ENS5_IJNS4_1CILi1EEESB_SB_EEENS1_32KernelTmaWarpSpecializedPingpongEEENS5_IJNSA_ILi64EEENSA_ILi256EEENSA_ILi16EEEEEENS_6half_tENS5_IJlSB_lEEESJ_SK_NS4_8TiledMMAINS4_8MMA_AtomIJNS4_4SM904GMMA26MMA_64x256x16_F32F16F16_SSILNSO_5MajorE0ELSQ_0ELNSO_7ScaleInE1ELSR_1EEEEEENS4_6LayoutISC_NS5_IJNSA_ILi0EEESV_SV_EEEEENS5_IJNS4_10UnderscoreESY_SY_EEEEENS4_13SM90_TMA_LOADENS4_14ComposedLayoutINS4_7SwizzleILi1ELi4ELi3EEENS4_18smem_ptr_flag_bitsILi16EEENSU_INS5_IJNSA_ILi8EEESH_EEENS5_IJSH_SB_EEEEEEEvNS4_8identityES11_S1B_vS1C_EENS_8epilogue10collective6detail29Sm90TmaWarpSpecializedAdapterINS1F_15DefaultEpilogueISJ_SK_SK_NS1E_6thread17LinearCombinationISJ_Li1EffLNS1J_9ScaleType4KindE0ELNS_15FloatRoundStyleE2ESJ_EENS1_15EpilogueDefaultEEEEEvvEEEEvNT_6ParamsE)
        /*0008*/ 	.word	0x000000a8


	//----- nvinfo : EIATTR_FRAME_SIZE
	.align		4
.L_15:
        /*000c*/ 	.byte	0x04, 0x11
        /*000e*/ 	.short	(.L_17 - .L_16)
	.align		4
.L_16:
        /*0010*/ 	.word	index@(_ZN7cutlass13device_kernelINS_4gemm6kernel13GemmUniversalIN4cute5tupleIJiiiiEEENS1_10collective13CollectiveMmaINS1_34MainloopSm90TmaGmmaWarpSpecializedILi22ENS5_IJNS4_1CILi1EEESB_SB_EEENS1_32KernelTmaWarpSpecializedPingpongEEENS5_IJNSA_ILi64EEENSA_ILi256EEENSA_ILi16EEEEEENS_6half_tENS5_IJlSB_lEEESJ_SK_NS4_8TiledMMAINS4_8MMA_AtomIJNS4_4SM904GMMA26MMA_64x256x16_F32F16F16_SSILNSO_5MajorE0ELSQ_0ELNSO_7ScaleInE1ELSR_1EEEEEENS4_6LayoutISC_NS5_IJNSA_ILi0EEESV_SV_EEEEENS5_IJNS4_10UnderscoreESY_SY_EEEEENS4_13SM90_TMA_LOADENS4_14ComposedLayoutINS4_7SwizzleILi1ELi4ELi3EEENS4_18smem_ptr_flag_bitsILi16EEENSU_INS5_IJNSA_ILi8EEESH_EEENS5_IJSH_SB_EEEEEEEvNS4_8identityES11_S1B_vS1C_EENS_8epilogue10collective6detail29Sm90TmaWarpSpecializedAdapterINS1F_15DefaultEpilogueISJ_SK_SK_NS1E_6thread17LinearCombinationISJ_Li1EffLNS1J_9ScaleType4KindE0ELNS_15FloatRoundStyleE2ESJ_EENS1_15EpilogueDefaultEEEEEvvEEEEvNT_6ParamsE)
        /*0014*/ 	.word	0x00000008


	//----- nvinfo : EIATTR_MIN_STACK_SIZE
	.align		4
.L_17:
        /*0018*/ 	.byte	0x04, 0x12
        /*001a*/ 	.short	(.L_19 - .L_18)
	.align		4
.L_18:
        /*001c*/ 	.word	index@(_ZN7cutlass13device_kernelINS_4gemm6kernel13GemmUniversalIN4cute5tupleIJiiiiEEENS1_10collective13CollectiveMmaINS1_34MainloopSm90TmaGmmaWarpSpecializedILi22ENS5_IJNS4_1CILi1EEESB_SB_EEENS1_32KernelTmaWarpSpecializedPingpongEEENS5_IJNSA_ILi64EEENSA_ILi256EEENSA_ILi16EEEEEENS_6half_tENS5_IJlSB_lEEESJ_SK_NS4_8TiledMMAINS4_8MMA_AtomIJNS4_4SM904GMMA26MMA_64x256x16_F32F16F16_SSILNSO_5MajorE0ELSQ_0ELNSO_7ScaleInE1ELSR_1EEEEEENS4_6LayoutISC_NS5_IJNSA_ILi0EEESV_SV_EEEEENS5_IJNS4_10UnderscoreESY_SY_EEEEENS4_13SM90_TMA_LOADENS4_14ComposedLayoutINS4_7SwizzleILi1ELi4ELi3EEENS4_18smem_ptr_flag_bitsILi16EEENSU_INS5_IJNSA_ILi8EEESH_EEENS5_IJSH_SB_EEEEEEEvNS4_8identityES11_S1B_vS1C_EENS_8epilogue10collective6detail29Sm90TmaWarpSpecializedAdapterINS1F_15DefaultEpilogueISJ_SK_SK_NS1E_6thread17LinearCombinationISJ_Li1EffLNS1J_9ScaleType4KindE0ELNS_15FloatRoundStyleE2ESJ_EENS1_15EpilogueDefaultEEEEEvvEEEEvNT_6ParamsE)
        /*0020*/ 	.word	0x00000008
.L_19:


//--------------------- .nv.compat                --------------------------
	.section	.nv.compat,"",@"SHT_CUDA_COMPAT_INFO"
	.align	4
        /*0000*/ 	.byte	0x02, 0x09, 0x01, 0x00, 0x02, 0x02, 0x04, 0x00, 0x02, 0x05, 0x05, 0x00, 0x03, 0x07, 0x01, 0x01
        /*0010*/ 	.byte	0x02, 0x03, 0x01, 0x00, 0x02, 0x06, 0x01, 0x00, 0x04, 0x0b, 0x08, 0x00, 0x00, 0x00, 0x00, 0x00
        /*0020*/ 	.byte	0x00, 0x00, 0x00, 0x00


//--------------------- .nv.info._ZN7cutlass13device_kernelINS_4gemm6kernel13GemmUniversalIN4cute5tupleIJiiiiEEENS1_10collective13CollectiveMmaINS1_34MainloopSm90TmaGmmaWarpSpecializedILi22ENS5_IJNS4_1CILi1EEESB_SB_EEENS1_32KernelTmaWarpSpecializedPingpongEEENS5_IJNSA_ILi64EEENSA_ILi256EEENSA_ILi16EEEEEENS_6half_tENS5_IJlSB_lEEESJ_SK_NS4_8TiledMMAINS4_8MMA_AtomIJNS4_4SM904GMMA26MMA_64x256x16_F32F16F16_SSILNSO_5MajorE0ELSQ_0ELNSO_7ScaleInE1ELSR_1EEEEEENS4_6LayoutISC_NS5_IJNSA_ILi0EEESV_SV_EEEEENS5_IJNS4_10UnderscoreESY_SY_EEEEENS4_13SM90_TMA_LOADENS4_14ComposedLayoutINS4_7SwizzleILi1ELi4ELi3EEENS4_18smem_ptr_flag_bitsILi16EEENSU_INS5_IJNSA_ILi8EEESH_EEENS5_IJSH_SB_EEEEEEEvNS4_8identityES11_S1B_vS1C_EENS_8epilogue10collective6detail29Sm90TmaWarpSpecializedAdapterINS1F_15DefaultEpilogueISJ_SK_SK_NS1E_6thread17LinearCombinationISJ_Li1EffLNS1J_9ScaleType4KindE0ELNS_15FloatRoundStyleE2ESJ_EENS1_15EpilogueDefaultEEEEEvvEEEEvNT_6ParamsE --------------------------
	.section	.nv.info._ZN7cutlass13device_kernelINS_4gemm6kernel13GemmUniversalIN4cute5tupleIJiiiiEEENS1_10collective13CollectiveMmaINS1_34MainloopSm90TmaGmmaWarpSpecializedILi22ENS5_IJNS4_1CILi1EEESB_SB_EEENS1_32KernelTmaWarpSpecializedPingpongEEENS5_IJNSA_ILi64EEENSA_ILi256EEENSA_ILi16EEEEEENS_6half_tENS5_IJlSB_lEEESJ_SK_NS4_8TiledMMAINS4_8MMA_AtomIJNS4_4SM904GMMA26MMA_64x256x16_F32F16F16_SSILNSO_5MajorE0ELSQ_0ELNSO_7ScaleInE1ELSR_1EEEEEENS4_6LayoutISC_NS5_IJNSA_ILi0EEESV_SV_EEEEENS5_IJNS4_10UnderscoreESY_SY_EEEEENS4_13SM90_TMA_LOADENS4_14ComposedLayoutINS4_7SwizzleILi1ELi4ELi3EEENS4_18smem_ptr_flag_bitsILi16EEENSU_INS5_IJNSA_ILi8EEESH_EEENS5_IJSH_SB_EEEEEEEvNS4_8identityES11_S1B_vS1C_EENS_8epilogue10collective6detail29Sm90TmaWarpSpecializedAdapterINS1F_15DefaultEpilogueISJ_SK_SK_NS1E_6thread17LinearCombinationISJ_Li1EffLNS1J_9ScaleType4KindE0ELNS_15FloatRoundStyleE2ESJ_EENS1_15EpilogueDefaultEEEEEvvEEEEvNT_6ParamsE,"",@"SHT_CUDA_INFO"
	.sectionflags	@""
	.align	4


	//----- nvinfo : EIATTR_CUDA_API_VERSION
	.align		4
        /*0000*/ 	.byte	0x04, 0x37
        /*0002*/ 	.short	(.L_21 - .L_20)
.L_20:
        /*0004*/ 	.word	0x00000082


	//----- nvinfo : EIATTR_KPARAM_INFO
	.align		4
.L_21:
        /*0008*/ 	.byte	0x04, 0x17
        /*000a*/ 	.short	(.L_23 - .L_22)
.L_22:
        /*000c*/ 	.word	0x00000000
        /*0010*/ 	.short	0x0000
        /*0012*/ 	.short	0x0070
        /*0014*/ 	.byte	0x00, 0xf0, 0x01, 0x10


	//----- nvinfo : EIATTR_SPARSE_MMA_MASK
	.align		4
.L_23:
        /*0018*/ 	.byte	0x03, 0x50
        /*001a*/ 	.short	0x0000


	//----- nvinfo : EIATTR_MAXREG_COUNT
	.align		4
        /*001c*/ 	.byte	0x03, 0x1b
        /*001e*/ 	.short	0x00a8


	//----- nvinfo : EIATTR_NUM_BARRIERS
	.align		4
        /*0020*/ 	.byte	0x02, 0x4c
        /*0022*/ 	.byte	0x01
	.zero		1


	//----- nvinfo : EIATTR_EXTERNS
	.align		4
        /*0024*/ 	.byte	0x04, 0x0f
        /*0026*/ 	.short	(.L_25 - .L_24)


	//   ....[0]....
	.align		4
.L_24:
        /*0028*/ 	.word	index@(__assertfail)


	//----- nvinfo : EIATTR_ANNOTATIONS
	.align		4
.L_25:
        /*002c*/ 	.byte	0x04, 0x55
        /*002e*/ 	.short	(.L_27 - .L_26)


	//   ....[0]....
.L_26:
        /*0030*/ 	.word	0x00000001
        /*0034*/ 	.byte	0x40, 0x0d, 0x00, 0x00, 0x01, 0x00, 0x00, 0x00, 0xf0, 0x9b, 0x00, 0x00, 0x01, 0x00, 0x00, 0x00
        /*0044*/ 	.byte	0x00, 0xa8, 0x00, 0x00


	//----- nvinfo : EIATTR_MERCURY_ISA_VERSION
	.align		4
.L_27:
        /*0048*/ 	.byte	0x03, 0x5f
        /*004a*/ 	.short	0x0101


	//----- nvinfo : EIATTR_INT_WARP_WIDE_INSTR_OFFSETS
	.align		4
        /*004c*/ 	.byte	0x04, 0x31
        /*004e*/ 	.short	(.L_29 - .L_28)


	//   ....[0]....
.L_28:
        /*0050*/ 	.word	0x00000650


	//   ....[1]....
        /*0054*/ 	.word	0x00000670


	//   ....[2]....
        /*0058*/ 	.word	0x000006f0


	//   ....[3]....
        /*005c*/ 	.word	0x00000700


	//   ....[4]....
        /*0060*/ 	.word	0x00000710


	//   ....[5]....
        /*0064*/ 	.word	0x00000730


	//   ....[6]....
        /*0068*/ 	.word	0x000007c0


	//   ....[7]....
        /*006c*/ 	.word	0x000007e0


	//----- nvinfo : EIATTR_COOP_GROUP_MASK_REGIDS
	.align		4
.L_29:
        /*0070*/ 	.byte	0x04, 0x29
        /*0072*/ 	.short	(.L_31 - .L_30)


	//   ....[0]....
.L_30:
        /*0074*/ 	.word	0xffffffff


	//   ....[1]....
        /*0078*/ 	.word	0xffffffff


	//   ....[2]....
        /*007c*/ 	.word	0xffffffff


	//   ....[3]....
        /*0080*/ 	.word	0xffffffff


	//   ....[4]....
        /*0084*/ 	.word	0xffffffff


	//   ....[5]....
        /*0088*/ 	.word	0xffffffff


	//----- nvinfo : EIATTR_COOP_GROUP_INSTR_OFFSETS
	.align		4
.L_31:
        /*008c*/ 	.byte	0x04, 0x28
        /*008e*/ 	.short	(.L_33 - .L_32)


	//   ....[0]....
.L_32:
        /*0090*/ 	.word	0x00000070


	//   ....[1]....
        /*0094*/ 	.word	0x00000080


	//   ....[2]....
        /*0098*/ 	.word	0x00000140


	//   ....[3]....
        /*009c*/ 	.word	0x00000540


	//   ....[4]....
        /*00a0*/ 	.word	0x00000580


	//   ....[5]....
        /*00a4*/ 	.word	0x000005d0


	//----- nvinfo : EIATTR_REG_RECONFIG
	.align		4
.L_33:
        /*00a8*/ 	.byte	0x01, 0x54
	.zero		2


	//----- nvinfo : EIATTR_SYSCALL_OFFSETS
	.align		4
        /*00ac*/ 	.byte	0x04, 0x46
        /*00ae*/ 	.short	(.L_35 - .L_34)


	//   ....[0]....
.L_34:
        /*00b0*/ 	.word	0x000017f0


	//----- nvinfo : EIATTR_MBARRIER_INSTR_OFFSETS
	.align		4
.L_35:
        /*00b4*/ 	.byte	0x04, 0x39
        /*00b6*/ 	.short	(.L_37 - .L_36)


	//   ....[0]....
.L_36:
        /*00b8*/ 	.word	0x00000260
        /*00bc*/ 	.word	0x000000ff
        /*00c0*/ 	.word	0x00000000
        /*00c4*/ 	.short	0x0100
        /*00c6*/ 	.byte	0x08
	.zero		1


	//   ....[1]....
        /*00c8*/ 	.word	0x00000270
        /*00cc*/ 	.word	0x000000ff
        /*00d0*/ 	.word	0x000000b0
        /*00d4*/ 	.short	0x0100
        /*00d6*/ 	.byte	0x08
	.zero		1


	//   ....[2]....
        /*00d8*/ 	.word	0x00000280
        /*00dc*/ 	.word	0x000000ff
        /*00e0*/ 	.word	0x00000008
        /*00e4*/ 	.short	0x0100
        /*00e6*/ 	.byte	0x08
	.zero		1


	//   ....[3]....
        /*00e8*/ 	.word	0x00000290
        /*00ec*/ 	.word	0x000000ff
        /*00f0*/ 	.word	0x000000b8
        /*00f4*/ 	.short	0x0100
        /*00f6*/ 	.byte	0x08
	.zero		1


	//   ....[4]....
        /*00f8*/ 	.word	0x000002a0
        /*00fc*/ 	.word	0x000000ff
        /*0100*/ 	.word	0x00000010
        /*0104*/ 	.short	0x0100
        /*0106*/ 	.byte	0x08
	.zero		1


	//   ....[5]....
        /*0108*/ 	.word	0x000002b0
        /*010c*/ 	.word	0x000000ff
        /*0110*/ 	.word	0x000000c0
        /*0114*/ 	.short	0x0100
        /*0116*/ 	.byte	0x08
	.zero		1


	//   ....[6]....
        /*0118*/ 	.word	0x000002c0
        /*011c*/ 	.word	0x000000ff
        /*0120*/ 	.word	0x00000018
        /*0124*/ 	.short	0x0100
        /*0126*/ 	.byte	0x08
	.zero		1


	//   ....[7]....
        /*0128*/ 	.word	0x000002d0
        /*012c*/ 	.word	0x000000ff
        /*0130*/ 	.word	0x000000c8
        /*0134*/ 	.short	0x0100
        /*0136*/ 	.byte	0x08
	.zero		1


	//   ....[8]....
        /*0138*/ 	.word	0x000002e0
        /*013c*/ 	.word	0x000000ff
        /*0140*/ 	.word	0x00000020
        /*0144*/ 	.short	0x0100
        /*0146*/ 	.byte	0x08
	.zero		1


	//   ....[9]....
        /*0148*/ 	.word	0x000002f0
        /*014c*/ 	.word	0x000000ff
        /*0150*/ 	.word	0x000000d0
        /*0154*/ 	.short	0x0100
        /*0156*/ 	.byte	0x08
	.zero		1


	//   ....[10]....
        /*0158*/ 	.word	0x00000300
        /*015c*/ 	.word	0x000000ff
        /*0160*/ 	.word	0x00000028
        /*0164*/ 	.short	0x0100
        /*0166*/ 	.byte	0x08
	.zero		1


	//   ....[11]....
        /*0168*/ 	.word	0x00000310
        /*016c*/ 	.word	0x000000ff
        /*0170*/ 	.word	0x000000d8
        /*0174*/ 	.short	0x0100
        /*0176*/ 	.byte	0x08
	.zero		1


	//   ....[12]....
        /*0178*/ 	.word	0x00000320
        /*017c*/ 	.word	0x000000ff
        /*0180*/ 	.word	0x00000030
        /*0184*/ 	.short	0x0100
        /*0186*/ 	.byte	0x08
	.zero		1


	//   ....[13]....
        /*0188*/ 	.word	0x00000330
        /*018c*/ 	.word	0x000000ff
        /*0190*/ 	.word	0x000000e0
        /*0194*/ 	.short	0x0100
        /*0196*/ 	.byte	0x08
	.zero		1


	//   ....[14]....
        /*0198*/ 	.word	0x00000340
        /*019c*/ 	.word	0x000000ff
        /*01a0*/ 	.word	0x00000038
        /*01a4*/ 	.short	0x0100
        /*01a6*/ 	.byte	0x08
	.zero		1


	//   ....[15]....
        /*01a8*/ 	.word	0x00000350
        /*01ac*/ 	.word	0x000000ff
        /*01b0*/ 	.word	0x000000e8
        /*01b4*/ 	.short	0x0100
        /*01b6*/ 	.byte	0x08
	.zero		1


	//   ....[16]....
        /*01b8*/ 	.word	0x00000360
        /*01bc*/ 	.word	0x000000ff
        /*01c0*/ 	.word	0x00000040
        /*01c4*/ 	.short	0x0100
        /*01c6*/ 	.byte	0x08
	.zero		1


	//   ....[17]....
        /*01c8*/ 	.word	0x00000370
        /*01cc*/ 	.word	0x000000ff
        /*01d0*/ 	.word	0x000000f0
        /*01d4*/ 	.short	0x0100
        /*01d6*/ 	.byte	0x08
	.zero		1


	//   ....[18]....
        /*01d8*/ 	.word	0x00000380
        /*01dc*/ 	.word	0x000000ff
        /*01e0*/ 	.word	0x00000048
        /*01e4*/ 	.short	0x0100
        /*01e6*/ 	.byte	0x08
	.zero		1


	//   ....[19]....
        /*01e8*/ 	.word	0x00000390
        /*01ec*/ 	.word	0x000000ff
        /*01f0*/ 	.word	0x000000f8
        /*01f4*/ 	.short	0x0100
        /*01f6*/ 	.byte	0x08
	.zero		1


	//   ....[20]....
        /*01f8*/ 	.word	0x000003a0
        /*01fc*/ 	.word	0x000000ff
        /*0200*/ 	.word	0x00000050
        /*0204*/ 	.short	0x0100
        /*0206*/ 	.byte	0x08
	.zero		1


	//   ....[21]....
        /*0208*/ 	.word	0x000003b0
        /*020c*/ 	.word	0x000000ff
        /*0210*/ 	.word	0x00000100
        /*0214*/ 	.short	0x0100
        /*0216*/ 	.byte	0x08
	.zero		1


	//   ....[22]....
        /*0218*/ 	.word	0x000003c0
        /*021c*/ 	.word	0x000000ff
        /*0220*/ 	.word	0x00000058
        /*0224*/ 	.short	0x0100
        /*0226*/ 	.byte	0x08
	.zero		1


	//   ....[23]....
        /*0228*/ 	.word	0x000003d0
        /*022c*/ 	.word	0x000000ff
        /*0230*/ 	.word	0x00000108
        /*0234*/ 	.short	0x0100
        /*0236*/ 	.byte	0x08
	.zero		1


	//   ....[24]....
        /*0238*/ 	.word	0x000003e0
        /*023c*/ 	.word	0x000000ff
        /*0240*/ 	.word	0x00000060
        /*0244*/ 	.short	0x0100
        /*0246*/ 	.byte	0x08
	.zero		1


	//   ....[25]....
        /*0248*/ 	.word	0x000003f0
        /*024c*/ 	.word	0x000000ff
        /*0250*/ 	.word	0x00000110
        /*0254*/ 	.short	0x0100
        /*0256*/ 	.byte	0x08
	.zero		1


	//   ....[26]....
        /*0258*/ 	.word	0x00000400
        /*025c*/ 	.word	0x000000ff
        /*0260*/ 	.word	0x00000068
        /*0264*/ 	.short	0x0100
        /*0266*/ 	.byte	0x08
	.zero		1


	//   ....[27]....
        /*0268*/ 	.word	0x00000410
        /*026c*/ 	.word	0x000000ff
        /*0270*/ 	.word	0x00000118
        /*0274*/ 	.short	0x0100
        /*0276*/ 	.byte	0x08
	.zero		1


	//   ....[28]....
        /*0278*/ 	.word	0x00000420
        /*027c*/ 	.word	0x000000ff
        /*0280*/ 	.word	0x00000070
        /*0284*/ 	.short	0x0100
        /*0286*/ 	.byte	0x08
	.zero		1


	//   ....[29]....
        /*0288*/ 	.word	0x00000430
        /*028c*/ 	.word	0x000000ff
        /*0290*/ 	.word	0x00000120
        /*0294*/ 	.short	0x0100
        /*0296*/ 	.byte	0x08
	.zero		1


	//   ....[30]....
        /*0298*/ 	.word	0x00000440
        /*029c*/ 	.word	0x000000ff
        /*02a0*/ 	.word	0x00000078
        /*02a4*/ 	.short	0x0100
        /*02a6*/ 	.byte	0x08
	.zero		1


	//   ....[31]....
        /*02a8*/ 	.word	0x00000450
        /*02ac*/ 	.word	0x000000ff
        /*02b0*/ 	.word	0x00000128
        /*02b4*/ 	.short	0x0100
        /*02b6*/ 	.byte	0x08
	.zero		1


	//   ....[32]....
        /*02b8*/ 	.word	0x00000460
        /*02bc*/ 	.word	0x000000ff
        /*02c0*/ 	.word	0x00000080
        /*02c4*/ 	.short	0x0100
        /*02c6*/ 	.byte	0x08
	.zero		1


	//   ....[33]....
        /*02c8*/ 	.word	0x00000470
        /*02cc*/ 	.word	0x000000ff
        /*02d0*/ 	.word	0x00000130
        /*02d4*/ 	.short	0x0100
        /*02d6*/ 	.byte	0x08
	.zero		1


	//   ....[34]....
        /*02d8*/ 	.word	0x00000480
        /*02dc*/ 	.word	0x000000ff
        /*02e0*/ 	.word	0x00000088
        /*02e4*/ 	.short	0x0100
        /*02e6*/ 	.byte	0x08
	.zero		1


	//   ....[35]....
        /*02e8*/ 	.word	0x00000490
        /*02ec*/ 	.word	0x000000ff
        /*02f0*/ 	.word	0x00000138
        /*02f4*/ 	.short	0x0100
        /*02f6*/ 	.byte	0x08
	.zero		1


	//   ....[36]....
        /*02f8*/ 	.word	0x000004a0
        /*02fc*/ 	.word	0x000000ff
        /*0300*/ 	.word	0x00000090
        /*0304*/ 	.short	0x0100
        /*0306*/ 	.byte	0x08
	.zero		1


	//   ....[37]....
        /*0308*/ 	.word	0x000004b0
        /*030c*/ 	.word	0x000000ff
        /*0310*/ 	.word	0x00000140
        /*0314*/ 	.short	0x0100
        /*0316*/ 	.byte	0x08
	.zero		1


	//   ....[38]....
        /*0318*/ 	.word	0x000004c0
        /*031c*/ 	.word	0x000000ff
        /*0320*/ 	.word	0x00000098
        /*0324*/ 	.short	0x0100
        /*0326*/ 	.byte	0x08
	.zero		1


	//   ....[39]....
        /*0328*/ 	.word	0x000004d0
        /*032c*/ 	.word	0x000000ff
        /*0330*/ 	.word	0x00000148
        /*0334*/ 	.short	0x0100
        /*0336*/ 	.byte	0x08
	.zero		1


	//   ....[40]....
        /*0338*/ 	.word	0x000004e0
        /*033c*/ 	.word	0x000000ff
        /*0340*/ 	.word	0x000000a0
        /*0344*/ 	.short	0x0100
        /*0346*/ 	.byte	0x08
	.zero		1


	//   ....[41]....
        /*0348*/ 	.word	0x000004f0
        /*034c*/ 	.word	0x000000ff
        /*0350*/ 	.word	0x00000150
        /*0354*/ 	.short	0x0100
        /*0356*/ 	.byte	0x08
	.zero		1


	//   ....[42]....
        /*0358*/ 	.word	0x00000500
        /*035c*/ 	.word	0x000000ff
        /*0360*/ 	.word	0x000000a8
        /*0364*/ 	.short	0x0100
        /*0366*/ 	.byte	0x08
	.zero		1


	//   ....[43]....
        /*0368*/ 	.word	0x00000510
        /*036c*/ 	.word	0x000000ff
        /*0370*/ 	.word	0x00000158
        /*0374*/ 	.short	0x0100
        /*0376*/ 	.byte	0x08
	.zero		1


	//   ....[44]....
        /*0378*/ 	.word	0x00000820
        /*037c*/ 	.word	0x000000ff
        /*0380*/ 	.word	0x00000190
        /*0384*/ 	.short	0x0100
        /*0386*/ 	.byte	0x08
	.zero		1


	//   ....[45]....
        /*0388*/ 	.word	0x00000890
        /*038c*/ 	.word	0x000000ff
        /*0390*/ 	.word	0x00000198
        /*0394*/ 	.short	0x0100
        /*0396*/ 	.byte	0x08
	.zero		1


	//   ....[46]....
        /*0398*/ 	.word	0x000008b0
        /*039c*/ 	.word	0x000000ff
        /*03a0*/ 	.word	0x00000170
        /*03a4*/ 	.short	0x0100
        /*03a6*/ 	.byte	0x09
	.zero		1


	//   ....[47]....
        /*03a8*/ 	.word	0x000008c0
        /*03ac*/ 	.word	0x000000ff
        /*03b0*/ 	.word	0x00000178
        /*03b4*/ 	.short	0x0100
        /*03b6*/ 	.byte	0x09
	.zero		1


	//   ....[48]....
        /*03b8*/ 	.word	0x000008d0
        /*03bc*/ 	.word	0x000000ff
        /*03c0*/ 	.word	0x00000180
        /*03c4*/ 	.short	0x0100
        /*03c6*/ 	.byte	0x09
	.zero		1


	//   ....[49]....
        /*03c8*/ 	.word	0x000008e0
        /*03cc*/ 	.word	0x000000ff
        /*03d0*/ 	.word	0x00000188
        /*03d4*/ 	.short	0x0100
        /*03d6*/ 	.byte	0x09
	.zero		1


	//   ....[50]....
        /*03d8*/ 	.word	0x000016d0
        /*03dc*/ 	.word	0x0000009d
        /*03e0*/ 	.word	0x00000000
        /*03e4*/ 	.short	0x010a
        /*03e6*/ 	.byte	0x2a
	.zero		1


	//   ....[51]....
        /*03e8*/ 	.word	0x00001870
        /*03ec*/ 	.word	0x00000003
        /*03f0*/ 	.word	0x00000000
        /*03f4*/ 	.short	0x010a
        /*03f6*/ 	.byte	0x3f
	.zero		1


	//   ....[52]....
        /*03f8*/ 	.word	0x000018d0
        /*03fc*/ 	.word	0x00000003
        /*0400*/ 	.word	0x00000000
        /*0404*/ 	.short	0x010a
        /*0406*/ 	.byte	0x3f
	.zero		1


	//   ....[53]....
        /*0408*/ 	.word	0x00001ac0
        /*040c*/ 	.word	0x000000ff
        /*0410*/ 	.word	0x00000000
        /*0414*/ 	.short	0x010a
        /*0416*/ 	.byte	0x04
	.zero		1


	//   ....[54]....
        /*0418*/ 	.word	0x00001b00
        /*041c*/ 	.word	0x000000ff
        /*0420*/ 	.word	0x00000000
        /*0424*/ 	.short	0x010a
        /*0426*/ 	.byte	0x04
	.zero		1


	//   ....[55]....
        /*0428*/ 	.word	0x00001bf0
        /*042c*/ 	.word	0x000000ff
        /*0430*/ 	.word	0x00000000
        /*0434*/ 	.short	0x0101
        /*0436*/ 	.byte	0x04
	.zero		1


	//   ....[56]....
        /*0438*/ 	.word	0x00001ce0
        /*043c*/ 	.word	0x0000009e
        /*0440*/ 	.word	0x00000000
        /*0444*/ 	.short	0x0101
        /*0446*/ 	.byte	0x2d
	.zero		1


	//   ....[57]....
        /*0448*/ 	.word	0x00001db0
        /*044c*/ 	.word	0x000000ff
        /*0450*/ 	.word	0x00000000
        /*0454*/ 	.short	0x0101
        /*0456*/ 	.byte	0x06
	.zero		1


	//   ....[58]....
        /*0458*/ 	.word	0x00001e60
        /*045c*/ 	.word	0x0000009d
        /*0460*/ 	.word	0x00000010
        /*0464*/ 	.short	0x010a
        /*0466*/ 	.byte	0x2a
	.zero		1


	//   ....[59]....
        /*0468*/ 	.word	0x00009c10
        /*046c*/ 	.word	0x000000a0
        /*0470*/ 	.word	0x00000000
        /*0474*/ 	.short	0x0101
        /*0476*/ 	.byte	0x2d
	.zero		1


	//   ....[60]....
        /*0478*/ 	.word	0x0000a570
        /*047c*/ 	.word	0x0000000a
        /*0480*/ 	.word	0x000000b0
        /*0484*/ 	.short	0x010a
        /*0486*/ 	.byte	0x3f
	.zero		1


	//   ....[61]....
        /*0488*/ 	.word	0x0000a910
        /*048c*/ 	.word	0x00000005
        /*0490*/ 	.word	0x00000198
        /*0494*/ 	.short	0x0101
        /*0496*/ 	.byte	0x3f
	.zero		1


	//   ....[62]....
        /*0498*/ 	.word	0x0000b090
        /*049c*/ 	.word	0x00000009
        /*04a0*/ 	.word	0x00000000
        /*04a4*/ 	.short	0x010a
        /*04a6*/ 	.byte	0x3f
	.zero		1


	//   ....[63]....
        /*04a8*/ 	.word	0x0000b110
        /*04ac*/ 	.word	0x00000008
        /*04b0*/ 	.word	0x00000000
        /*04b4*/ 	.short	0x010a
        /*04b6*/ 	.byte	0x3f
	.zero		1


	//   ....[64]....
        /*04b8*/ 	.word	0x0000b1a0
        /*04bc*/ 	.word	0x00000009
        /*04c0*/ 	.word	0x00000000
        /*04c4*/ 	.short	0x010a
        /*04c6*/ 	.byte	0x3f
	.zero		1


	//   ....[65]....
        /*04c8*/ 	.word	0x0000b230
        /*04cc*/ 	.word	0x00000008
        /*04d0*/ 	.word	0x00000000
        /*04d4*/ 	.short	0x010a
        /*04d6*/ 	.byte	0x3f
	.zero		1


	//   ....[66]....
        /*04d8*/ 	.word	0x0000b2c0
        /*04dc*/ 	.word	0x00000009
        /*04e0*/ 	.word	0x00000000
        /*04e4*/ 	.short	0x010a
        /*04e6*/ 	.byte	0x3f
	.zero		1


	//   ....[67]....
        /*04e8*/ 	.word	0x0000b350
        /*04ec*/ 	.word	0x00000008
        /*04f0*/ 	.word	0x00000000
        /*04f4*/ 	.short	0x010a
        /*04f6*/ 	.byte	0x3f
	.zero		1


	//   ....[68]....
        /*04f8*/ 	.word	0x0000b3e0
        /*04fc*/ 	.word	0x00000009
        /*0500*/ 	.word	0x00000000
        /*0504*/ 	.short	0x010a
        /*0506*/ 	.byte	0x3f
	.zero		1


	//   ....[69]....
        /*0508*/ 	.word	0x0000b470
        /*050c*/ 	.word	0x00000008
        /*0510*/ 	.word	0x00000000
        /*0514*/ 	.short	0x010a
        /*0516*/ 	.byte	0x3f
	.zero		1


	//   ....[70]....
        /*0518*/ 	.word	0x0000b500
        /*051c*/ 	.word	0x00000009
        /*0520*/ 	.word	0x00000000
        /*0524*/ 	.short	0x010a
        /*0526*/ 	.byte	0x3f
	.zero		1


	//   ....[71]....
        /*0528*/ 	.word	0x0000b590
        /*052c*/ 	.word	0x00000008
        /*0530*/ 	.word	0x00000000
        /*0534*/ 	.short	0x010a
        /*0536*/ 	.byte	0x3f
	.zero		1


	//   ....[72]....
        /*0538*/ 	.word	0x0000b620
        /*053c*/ 	.word	0x00000009
        /*0540*/ 	.word	0x00000000
        /*0544*/ 	.short	0x010a
        /*0546*/ 	.byte	0x3f
	.zero		1


	//   ....[73]....
        /*0548*/ 	.word	0x0000b6b0
        /*054c*/ 	.word	0x00000008
        /*0550*/ 	.word	0x00000000
        /*0554*/ 	.short	0x010a
        /*0556*/ 	.byte	0x3f
	.zero		1


	//   ....[74]....
        /*0558*/ 	.word	0x0000b740
        /*055c*/ 	.word	0x00000009
        /*0560*/ 	.word	0x00000000
        /*0564*/ 	.short	0x010a
        /*0566*/ 	.byte	0x3f
	.zero		1


	//   ....[75]....
        /*0568*/ 	.word	0x0000b7d0
        /*056c*/ 	.word	0x00000008
        /*0570*/ 	.word	0x00000000
        /*0574*/ 	.short	0x010a
        /*0576*/ 	.byte	0x3f
	.zero		1


	//   ....[76]....
        /*0578*/ 	.word	0x0000b860
        /*057c*/ 	.word	0x00000009
        /*0580*/ 	.word	0x00000000
        /*0584*/ 	.short	0x010a
        /*0586*/ 	.byte	0x3f
	.zero		1


	//   ....[77]....
        /*0588*/ 	.word	0x0000b8f0
        /*058c*/ 	.word	0x00000008
        /*0590*/ 	.word	0x00000000
        /*0594*/ 	.short	0x010a
        /*0596*/ 	.byte	0x3f
	.zero		1


	//   ....[78]....
        /*0598*/ 	.word	0x0000b980
        /*059c*/ 	.word	0x00000009
        /*05a0*/ 	.word	0x00000000
        /*05a4*/ 	.short	0x010a
        /*05a6*/ 	.byte	0x3f
	.zero		1


	//   ....[79]....
        /*05a8*/ 	.word	0x0000ba10
        /*05ac*/ 	.word	0x00000008
        /*05b0*/ 	.word	0x00000000
        /*05b4*/ 	.short	0x010a
        /*05b6*/ 	.byte	0x3f
	.zero		1


	//   ....[80]....
        /*05b8*/ 	.word	0x0000baa0
        /*05bc*/ 	.word	0x00000009
        /*05c0*/ 	.word	0x00000000
        /*05c4*/ 	.short	0x010a
        /*05c6*/ 	.byte	0x3f
	.zero		1


	//   ....[81]....
        /*05c8*/ 	.word	0x0000bb30
        /*05cc*/ 	.word	0x00000008
        /*05d0*/ 	.word	0x00000000
        /*05d4*/ 	.short	0x010a
        /*05d6*/ 	.byte	0x3f
	.zero		1


	//   ....[82]....
        /*05d8*/ 	.word	0x0000bbc0
        /*05dc*/ 	.word	0x0000000b
        /*05e0*/ 	.word	0x00000000
        /*05e4*/ 	.short	0x010a
        /*05e6*/ 	.byte	0x3f
	.zero		1


	//   ....[83]....
        /*05e8*/ 	.word	0x0000bc50
        /*05ec*/ 	.word	0x00000003
        /*05f0*/ 	.word	0x00000000
        /*05f4*/ 	.short	0x010a
        /*05f6*/ 	.byte	0x3f
	.zero		1


	//   ....[84]....
        /*05f8*/ 	.word	0x0000bcb0
        /*05fc*/ 	.word	0x0000009f
        /*0600*/ 	.word	0x00000000
        /*0604*/ 	.short	0x010a
        /*0606*/ 	.byte	0x3f
	.zero		1


	//   ....[85]....
        /*0608*/ 	.word	0x0000bd00
        /*060c*/ 	.word	0x00000003
        /*0610*/ 	.word	0x00000000
        /*0614*/ 	.short	0x010a
        /*0616*/ 	.byte	0x3f
	.zero		1


	//   ....[86]....
        /*0618*/ 	.word	0x0000bd60
        /*061c*/ 	.word	0x00000004
        /*0620*/ 	.word	0x00000000
        /*0624*/ 	.short	0x010a
        /*0626*/ 	.byte	0x3f
	.zero		1


	//   ....[87]....
        /*0628*/ 	.word	0x0000bdb0
        /*062c*/ 	.word	0x0000009f
        /*0630*/ 	.word	0x00000010
        /*0634*/ 	.short	0x010a
        /*0636*/ 	.byte	0x3f
	.zero		1


	//   ....[88]....
        /*0638*/ 	.word	0x0000be80
        /*063c*/ 	.word	0x0000000a
        /*0640*/ 	.word	0x000000b0
        /*0644*/ 	.short	0x010a
        /*0646*/ 	.byte	0x3f
	.zero		1


	//   ....[89]....
        /*0648*/ 	.word	0x0000bf50
        /*064c*/ 	.word	0x00000009
        /*0650*/ 	.word	0x00000000
        /*0654*/ 	.short	0x010a
        /*0656*/ 	.byte	0x3f
	.zero		1


	//   ....[90]....
        /*0658*/ 	.word	0x0000bfa0
        /*065c*/ 	.word	0x00000008
        /*0660*/ 	.word	0x00000000
        /*0664*/ 	.short	0x010a
        /*0666*/ 	.byte	0x3f
	.zero		1


	//   ....[91]....
        /*0668*/ 	.word	0x0000bff0
        /*066c*/ 	.word	0x00000009
        /*0670*/ 	.word	0x00000000
        /*0674*/ 	.short	0x010a
        /*0676*/ 	.byte	0x3f
	.zero		1


	//   ....[92]....
        /*0678*/ 	.word	0x0000c040
        /*067c*/ 	.word	0x00000008
        /*0680*/ 	.word	0x00000000
        /*0684*/ 	.short	0x010a
        /*0686*/ 	.byte	0x3f
	.zero		1


	//   ....[93]....
        /*0688*/ 	.word	0x0000c090
        /*068c*/ 	.word	0x00000009
        /*0690*/ 	.word	0x00000000
        /*0694*/ 	.short	0x010a
        /*0696*/ 	.byte	0x3f
	.zero		1


	//   ....[94]....
        /*0698*/ 	.word	0x0000c0e0
        /*069c*/ 	.word	0x00000008
        /*06a0*/ 	.word	0x00000000
        /*06a4*/ 	.short	0x010a
        /*06a6*/ 	.byte	0x3f
	.zero		1


	//   ....[95]....
        /*06a8*/ 	.word	0x0000c130
        /*06ac*/ 	.word	0x00000009
        /*06b0*/ 	.word	0x00000000
        /*06b4*/ 	.short	0x010a
        /*06b6*/ 	.byte	0x3f
	.zero		1


	//   ....[96]....
        /*06b8*/ 	.word	0x0000c180
        /*06bc*/ 	.word	0x00000008
        /*06c0*/ 	.word	0x00000000
        /*06c4*/ 	.short	0x010a
        /*06c6*/ 	.byte	0x3f
	.zero		1


	//   ....[97]....
        /*06c8*/ 	.word	0x0000c1d0
        /*06cc*/ 	.word	0x00000009
        /*06d0*/ 	.word	0x00000000
        /*06d4*/ 	.short	0x010a
        /*06d6*/ 	.byte	0x3f
	.zero		1


	//   ....[98]....
        /*06d8*/ 	.word	0x0000c220
        /*06dc*/ 	.word	0x00000008
        /*06e0*/ 	.word	0x00000000
        /*06e4*/ 	.short	0x010a
        /*06e6*/ 	.byte	0x3f
	.zero		1


	//   ....[99]....
        /*06e8*/ 	.word	0x0000c270
        /*06ec*/ 	.word	0x00000009
        /*06f0*/ 	.word	0x00000000
        /*06f4*/ 	.short	0x010a
        /*06f6*/ 	.byte	0x3f
	.zero		1


	//   ....[100]....
        /*06f8*/ 	.word	0x0000c2c0
        /*06fc*/ 	.word	0x00000008
        /*0700*/ 	.word	0x00000000
        /*0704*/ 	.short	0x010a
        /*0706*/ 	.byte	0x3f
	.zero		1


	//   ....[101]....
        /*0708*/ 	.word	0x0000c310
        /*070c*/ 	.word	0x00000009
        /*0710*/ 	.word	0x00000000
        /*0714*/ 	.short	0x010a
        /*0716*/ 	.byte	0x3f
	.zero		1


	//   ....[102]....
        /*0718*/ 	.word	0x0000c360
        /*071c*/ 	.word	0x00000008
        /*0720*/ 	.word	0x00000000
        /*0724*/ 	.short	0x010a
        /*0726*/ 	.byte	0x3f
	.zero		1


	//   ....[103]....
        /*0728*/ 	.word	0x0000c3b0
        /*072c*/ 	.word	0x00000009
        /*0730*/ 	.word	0x00000000
        /*0734*/ 	.short	0x010a
        /*0736*/ 	.byte	0x3f
	.zero		1


	//   ....[104]....
        /*0738*/ 	.word	0x0000c400
        /*073c*/ 	.word	0x00000008
        /*0740*/ 	.word	0x00000000
        /*0744*/ 	.short	0x010a
        /*0746*/ 	.byte	0x3f
	.zero		1


	//   ....[105]....
        /*0748*/ 	.word	0x0000c450
        /*074c*/ 	.word	0x00000009
        /*0750*/ 	.word	0x00000000
        /*0754*/ 	.short	0x010a
        /*0756*/ 	.byte	0x3f
	.zero		1


	//   ....[106]....
        /*0758*/ 	.word	0x0000c4a0
        /*075c*/ 	.word	0x00000008
        /*0760*/ 	.word	0x00000000
        /*0764*/ 	.short	0x010a
        /*0766*/ 	.byte	0x3f
	.zero		1


	//   ....[107]....
        /*0768*/ 	.word	0x0000c4f0
        /*076c*/ 	.word	0x00000009
        /*0770*/ 	.word	0x00000000
        /*0774*/ 	.short	0x010a
        /*0776*/ 	.byte	0x3f
	.zero		1


	//   ....[108]....
        /*0778*/ 	.word	0x0000c540
        /*077c*/ 	.word	0x00000008
        /*0780*/ 	.word	0x00000000
        /*0784*/ 	.short	0x010a
        /*0786*/ 	.byte	0x3f
	.zero		1


	//   ....[109]....
        /*0788*/ 	.word	0x0000c590
        /*078c*/ 	.word	0x0000000b
        /*0790*/ 	.word	0x00000000
        /*0794*/ 	.short	0x010a
        /*0796*/ 	.byte	0x3f
	.zero		1


	//----- nvinfo : EIATTR_NUM_MBARRIERS
	.align		4
.L_37:
        /*0798*/ 	.byte	0x03, 0x38
        /*079a*/ 	.short	0x0032


	//----- nvinfo : EIATTR_EXIT_INSTR_OFFSETS
	.align		4
        /*079c*/ 	.byte	0x04, 0x1c
        /*079e*/ 	.short	(.L_39 - .L_38)


	//   ....[0]....
.L_38:
        /*07a0*/ 	.word	0x000013f0


	//   ....[1]....
        /*07a4*/ 	.word	0x00001450


	//   ....[2]....
        /*07a8*/ 	.word	0x0000a2a0


	//   ....[3]....
        /*07ac*/ 	.word	0x0000a2d0


	//   ....[4]....
        /*07b0*/ 	.word	0x0000bca0


	//----- nvinfo : EIATTR_MAX_THREADS
	.align		4
.L_39:
        /*07b4*/ 	.byte	0x04, 0x05
        /*07b6*/ 	.short	(.L_41 - .L_40)
.L_40:
        /*07b8*/ 	.word	0x00000180
        /*07bc*/ 	.word	0x00000001
        /*07c0*/ 	.word	0x00000001


	//----- nvinfo : EIATTR_CRS_STACK_SIZE
	.align		4
.L_41:
        /*07c4*/ 	.byte	0x04, 0x1e
        /*07c6*/ 	.short	(.L_43 - .L_42)
.L_42:
        /*07c8*/ 	.word	0x00000000


	//----- nvinfo : EIATTR_CBANK_PARAM_SIZE
	.align		4
.L_43:
        /*07cc*/ 	.byte	0x03, 0x19
        /*07ce*/ 	.short	0x0470


	//----- nvinfo : EIATTR_PARAM_CBANK
	.align		4
        /*07d0*/ 	.byte	0x04, 0x0a
        /*07d2*/ 	.short	(.L_45 - .L_44)
	.align		4
.L_44:
        /*07d4*/ 	.word	index@(.nv.constant0._ZN7cutlass13device_kernelINS_4gemm6kernel13GemmUniversalIN4cute5tupleIJiiiiEEENS1_10collective13CollectiveMmaINS1_34MainloopSm90TmaGmmaWarpSpecializedILi22ENS5_IJNS4_1CILi1EEESB_SB_EEENS1_32KernelTmaWarpSpecializedPingpongEEENS5_IJNSA_ILi64EEENSA_ILi256EEENSA_ILi16EEEEEENS_6half_tENS5_IJlSB_lEEESJ_SK_NS4_8TiledMMAINS4_8MMA_AtomIJNS4_4SM904GMMA26MMA_64x256x16_F32F16F16_SSILNSO_5MajorE0ELSQ_0ELNSO_7ScaleInE1ELSR_1EEEEEENS4_6LayoutISC_NS5_IJNSA_ILi0EEESV_SV_EEEEENS5_IJNS4_10UnderscoreESY_SY_EEEEENS4_13SM90_TMA_LOADENS4_14ComposedLayoutINS4_7SwizzleILi1ELi4ELi3EEENS4_18smem_ptr_flag_bitsILi16EEENSU_INS5_IJNSA_ILi8EEESH_EEENS5_IJSH_SB_EEEEEEEvNS4_8identityES11_S1B_vS1C_EENS_8epilogue10collective6detail29Sm90TmaWarpSpecializedAdapterINS1F_15DefaultEpilogueISJ_SK_SK_NS1E_6thread17LinearCombinationISJ_Li1EffLNS1J_9ScaleType4KindE0ELNS_15FloatRoundStyleE2ESJ_EENS1_15EpilogueDefaultEEEEEvvEEEEvNT_6ParamsE)
        /*07d8*/ 	.short	0x0210
        /*07da*/ 	.short	0x0470


	//----- nvinfo : EIATTR_SW_WAR
	.align		4
.L_45:
        /*07dc*/ 	.byte	0x04, 0x36
        /*07de*/ 	.short	(.L_47 - .L_46)
.L_46:
        /*07e0*/ 	.word	0x00000008
.L_47:


//--------------------- .nv.callgraph             --------------------------
	.section	.nv.callgraph,"",@"SHT_CUDA_CALLGRAPH"
	.align	4
	.sectionentsize	8
	.align		4
        /*0000*/ 	.word	0x00000000
	.align		4
        /*0004*/ 	.word	0xffffffff
	.align		4
        /*0008*/ 	.word	index@(_ZN7cutlass13device_kernelINS_4gemm6kernel13GemmUniversalIN4cute5tupleIJiiiiEEENS1_10collective13CollectiveMmaINS1_34MainloopSm90TmaGmmaWarpSpecializedILi22ENS5_IJNS4_1CILi1EEESB_SB_EEENS1_32KernelTmaWarpSpecializedPingpongEEENS5_IJNSA_ILi64EEENSA_ILi256EEENSA_ILi16EEEEEENS_6half_tENS5_IJlSB_lEEESJ_SK_NS4_8TiledMMAINS4_8MMA_AtomIJNS4_4SM904GMMA26MMA_64x256x16_F32F16F16_SSILNSO_5MajorE0ELSQ_0ELNSO_7ScaleInE1ELSR_1EEEEEENS4_6LayoutISC_NS5_IJNSA_ILi0EEESV_SV_EEEEENS5_IJNS4_10UnderscoreESY_SY_EEEEENS4_13SM90_TMA_LOADENS4_14ComposedLayoutINS4_7SwizzleILi1ELi4ELi3EEENS4_18smem_ptr_flag_bitsILi16EEENSU_INS5_IJNSA_ILi8EEESH_EEENS5_IJSH_SB_EEEEEEEvNS4_8identityES11_S1B_vS1C_EENS_8epilogue10collective6detail29Sm90TmaWarpSpecializedAdapterINS1F_15DefaultEpilogueISJ_SK_SK_NS1E_6thread17LinearCombinationISJ_Li1EffLNS1J_9ScaleType4KindE0ELNS_15FloatRoundStyleE2ESJ_EENS1_15EpilogueDefaultEEEEEvvEEEEvNT_6ParamsE)
	.align		4
        /*000c*/ 	.word	index@(__assertfail)
	.align		4
        /*0010*/ 	.word	0x00000000
	.align		4
        /*0014*/ 	.word	0xfffffffe
	.align		4
        /*0018*/ 	.word	0x00000000
	.align		4
        /*001c*/ 	.word	0xfffffffd
	.align		4
        /*0020*/ 	.word	0x00000000
	.align		4
        /*0024*/ 	.word	0xfffffffc


//--------------------- .nv.constant4             --------------------------
	.section	.nv.constant4,"a",@progbits
	.align	8
	.align		8
.nv.constant4:
        /*0000*/ 	.dword	__assertfail
	.align		8
        /*0008*/ 	.dword	__unnamed_1
	.align		8
        /*0010*/ 	.dword	_ZN40_INTERNAL_2f35a02e_4_k_cu_f404ab6e_150614cuda3std3__45__cpo5beginE
	.align		8
        /*0018*/ 	.dword	_ZN40_INTERNAL_2f35a02e_4_k_cu_f404ab6e_150614cuda3std3__45__cpo3endE
	.align		8
        /*0020*/ 	.dword	_ZN40_INTERNAL_2f35a02e_4_k_cu_f404ab6e_150614cuda3std3__45__cpo6cbeginE
	.align		8
        /*0028*/ 	.dword	_ZN40_INTERNAL_2f35a02e_4_k_cu_f404ab6e_150614cuda3std3__45__cpo4cendE
	.align		8
        /*0030*/ 	.dword	_ZN40_INTERNAL_2f35a02e_4_k_cu_f404ab6e_150614cuda3std3__442_GLOBAL__N__2f35a02e_4_k_cu_f404ab6e_150616ignoreE
	.align		8
        /*0038*/ 	.dword	_ZN40_INTERNAL_2f35a02e_4_k_cu_f404ab6e_150614cuda3std3__419piecewise_constructE
	.align		8
        /*0040*/ 	.dword	_ZN40_INTERNAL_2f35a02e_4_k_cu_f404ab6e_150614cuda3std3__48in_placeE
	.align		8
        /*0048*/ 	.dword	_ZN40_INTERNAL_2f35a02e_4_k_cu_f404ab6e_150614cuda3std6ranges3__45__cpo4swapE
	.align		8
        /*0050*/ 	.dword	_ZN40_INTERNAL_2f35a02e_4_k_cu_f404ab6e_150614cuda3std6ranges3__45__cpo9iter_moveE
	.align		8
        /*0058*/ 	.dword	_ZN40_INTERNAL_2f35a02e_4_k_cu_f404ab6e_150614cute7productE
	.align		8
        /*0060*/ 	.dword	_ZN40_INTERNAL_2f35a02e_4_k_cu_f404ab6e_150614cute1_E
	.align		8
        /*0068*/ 	.dword	$str$22
	.align		8
        /*0070*/ 	.dword	$str$23


//--------------------- .text._ZN7cutlass13device_kernelINS_4gemm6kernel13GemmUniversalIN4cute5tupleIJiiiiEEENS1_10collective13CollectiveMmaINS1_34MainloopSm90TmaGmmaWarpSpecializedILi22ENS5_IJNS4_1CILi1EEESB_SB_EEENS1_32KernelTmaWarpSpecializedPingpongEEENS5_IJNSA_ILi64EEENSA_ILi256EEENSA_ILi16EEEEEENS_6half_tENS5_IJlSB_lEEESJ_SK_NS4_8TiledMMAINS4_8MMA_AtomIJNS4_4SM904GMMA26MMA_64x256x16_F32F16F16_SSILNSO_5MajorE0ELSQ_0ELNSO_7ScaleInE1ELSR_1EEEEEENS4_6LayoutISC_NS5_IJNSA_ILi0EEESV_SV_EEEEENS5_IJNS4_10UnderscoreESY_SY_EEEEENS4_13SM90_TMA_LOADENS4_14ComposedLayoutINS4_7SwizzleILi1ELi4ELi3EEENS4_18smem_ptr_flag_bitsILi16EEENSU_INS5_IJNSA_ILi8EEESH_EEENS5_IJSH_SB_EEEEEEEvNS4_8identityES11_S1B_vS1C_EENS_8epilogue10collective6detail29Sm90TmaWarpSpecializedAdapterINS1F_15DefaultEpilogueISJ_SK_SK_NS1E_6thread17LinearCombinationISJ_Li1EffLNS1J_9ScaleType4KindE0ELNS_15FloatRoundStyleE2ESJ_EENS1_15EpilogueDefaultEEEEEvvEEEEvNT_6ParamsE --------------------------
	.section	.text._ZN7cutlass13device_kernelINS_4gemm6kernel13GemmUniversalIN4cute5tupleIJiiiiEEENS1_10collective13CollectiveMmaINS1_34MainloopSm90TmaGmmaWarpSpecializedILi22ENS5_IJNS4_1CILi1EEESB_SB_EEENS1_32KernelTmaWarpSpecializedPingpongEEENS5_IJNSA_ILi64EEENSA_ILi256EEENSA_ILi16EEEEEENS_6half_tENS5_IJlSB_lEEESJ_SK_NS4_8TiledMMAINS4_8MMA_AtomIJNS4_4SM904GMMA26MMA_64x256x16_F32F16F16_SSILNSO_5MajorE0ELSQ_0ELNSO_7ScaleInE1ELSR_1EEEEEENS4_6LayoutISC_NS5_IJNSA_ILi0EEESV_SV_EEEEENS5_IJNS4_10UnderscoreESY_SY_EEEEENS4_13SM90_TMA_LOADENS4_14ComposedLayoutINS4_7SwizzleILi1ELi4ELi3EEENS4_18smem_ptr_flag_bitsILi16EEENSU_INS5_IJNSA_ILi8EEESH_EEENS5_IJSH_SB_EEEEEEEvNS4_8identityES11_S1B_vS1C_EENS_8epilogue10collective6detail29Sm90TmaWarpSpecializedAdapterINS1F_15DefaultEpilogueISJ_SK_SK_NS1E_6thread17LinearCombinationISJ_Li1EffLNS1J_9ScaleType4KindE0ELNS_15FloatRoundStyleE2ESJ_EENS1_15EpilogueDefaultEEEEEvvEEEEvNT_6ParamsE,"ax",@progbits
	.align	128
.text._ZN7cutlass13device_kernelINS_4gemm6kernel13GemmUniversalIN4cute5tupleIJiiiiEEENS1_10collective13CollectiveMmaINS1_34MainloopSm90TmaGmmaWarpSpecializedILi22ENS5_IJNS4_1CILi1EEESB_SB_EEENS1_32KernelTmaWarpSpecializedPingpongEEENS5_IJNSA_ILi64EEENSA_ILi256EEENSA_ILi16EEEEEENS_6half_tENS5_IJlSB_lEEESJ_SK_NS4_8TiledMMAINS4_8MMA_AtomIJNS4_4SM904GMMA26MMA_64x256x16_F32F16F16_SSILNSO_5MajorE0ELSQ_0ELNSO_7ScaleInE1ELSR_1EEEEEENS4_6LayoutISC_NS5_IJNSA_ILi0EEESV_SV_EEEEENS5_IJNS4_10UnderscoreESY_SY_EEEEENS4_13SM90_TMA_LOADENS4_14ComposedLayoutINS4_7SwizzleILi1ELi4ELi3EEENS4_18smem_ptr_flag_bitsILi16EEENSU_INS5_IJNSA_ILi8EEESH_EEENS5_IJSH_SB_EEEEEEEvNS4_8identityES11_S1B_vS1C_EENS_8epilogue10collective6detail29Sm90TmaWarpSpecializedAdapterINS1F_15DefaultEpilogueISJ_SK_SK_NS1E_6thread17LinearCombinationISJ_Li1EffLNS1J_9ScaleType4KindE0ELNS_15FloatRoundStyleE2ESJ_EENS1_15EpilogueDefaultEEEEEvvEEEEvNT_6ParamsE:
        .type           _ZN7cutlass13device_kernelINS_4gemm6kernel13GemmUniversalIN4cute5tupleIJiiiiEEENS1_10collective13CollectiveMmaINS1_34MainloopSm90TmaGmmaWarpSpecializedILi22ENS5_IJNS4_1CILi1EEESB_SB_EEENS1_32KernelTmaWarpSpecializedPingpongEEENS5_IJNSA_ILi64EEENSA_ILi256EEENSA_ILi16EEEEEENS_6half_tENS5_IJlSB_lEEESJ_SK_NS4_8TiledMMAINS4_8MMA_AtomIJNS4_4SM904GMMA26MMA_64x256x16_F32F16F16_SSILNSO_5MajorE0ELSQ_0ELNSO_7ScaleInE1ELSR_1EEEEEENS4_6LayoutISC_NS5_IJNSA_ILi0EEESV_SV_EEEEENS5_IJNS4_10UnderscoreESY_SY_EEEEENS4_13SM90_TMA_LOADENS4_14ComposedLayoutINS4_7SwizzleILi1ELi4ELi3EEENS4_18smem_ptr_flag_bitsILi16EEENSU_INS5_IJNSA_ILi8EEESH_EEENS5_IJSH_SB_EEEEEEEvNS4_8identityES11_S1B_vS1C_EENS_8epilogue10collective6detail29Sm90TmaWarpSpecializedAdapterINS1F_15DefaultEpilogueISJ_SK_SK_NS1E_6thread17LinearCombinationISJ_Li1EffLNS1J_9ScaleType4KindE0ELNS_15FloatRoundStyleE2ESJ_EENS1_15EpilogueDefaultEEEEEvvEEEEvNT_6ParamsE,@function
        .size           _ZN7cutlass13device_kernelINS_4gemm6kernel13GemmUniversalIN4cute5tupleIJiiiiEEENS1_10collective13CollectiveMmaINS1_34MainloopSm90TmaGmmaWarpSpecializedILi22ENS5_IJNS4_1CILi1EEESB_SB_EEENS1_32KernelTmaWarpSpecializedPingpongEEENS5_IJNSA_ILi64EEENSA_ILi256EEENSA_ILi16EEEEEENS_6half_tENS5_IJlSB_lEEESJ_SK_NS4_8TiledMMAINS4_8MMA_AtomIJNS4_4SM904GMMA26MMA_64x256x16_F32F16F16_SSILNSO_5MajorE0ELSQ_0ELNSO_7ScaleInE1ELSR_1EEEEEENS4_6LayoutISC_NS5_IJNSA_ILi0EEESV_SV_EEEEENS5_IJNS4_10UnderscoreESY_SY_EEEEENS4_13SM90_TMA_LOADENS4_14ComposedLayoutINS4_7SwizzleILi1ELi4ELi3EEENS4_18smem_ptr_flag_bitsILi16EEENSU_INS5_IJNSA_ILi8EEESH_EEENS5_IJSH_SB_EEEEEEEvNS4_8identityES11_S1B_vS1C_EENS_8epilogue10collective6detail29Sm90TmaWarpSpecializedAdapterINS1F_15DefaultEpilogueISJ_SK_SK_NS1E_6thread17LinearCombinationISJ_Li1EffLNS1J_9ScaleType4KindE0ELNS_15FloatRoundStyleE2ESJ_EENS1_15EpilogueDefaultEEEEEvvEEEEvNT_6ParamsE,(.L_x_362 - _ZN7cutlass13device_kernelINS_4gemm6kernel13GemmUniversalIN4cute5tupleIJiiiiEEENS1_10collective13CollectiveMmaINS1_34MainloopSm90TmaGmmaWarpSpecializedILi22ENS5_IJNS4_1CILi1EEESB_SB_EEENS1_32KernelTmaWarpSpecializedPingpongEEENS5_IJNSA_ILi64EEENSA_ILi256EEENSA_ILi16EEEEEENS_6half_tENS5_IJlSB_lEEESJ_SK_NS4_8TiledMMAINS4_8MMA_AtomIJNS4_4SM904GMMA26MMA_64x256x16_F32F16F16_SSILNSO_5MajorE0ELSQ_0ELNSO_7ScaleInE1ELSR_1EEEEEENS4_6LayoutISC_NS5_IJNSA_ILi0EEESV_SV_EEEEENS5_IJNS4_10UnderscoreESY_SY_EEEEENS4_13SM90_TMA_LOADENS4_14ComposedLayoutINS4_7SwizzleILi1ELi4ELi3EEENS4_18smem_ptr_flag_bitsILi16EEENSU_INS5_IJNSA_ILi8EEESH_EEENS5_IJSH_SB_EEEEEEEvNS4_8identityES11_S1B_vS1C_EENS_8epilogue10collective6detail29Sm90TmaWarpSpecializedAdapterINS1F_15DefaultEpilogueISJ_SK_SK_NS1E_6thread17LinearCombinationISJ_Li1EffLNS1J_9ScaleType4KindE0ELNS_15FloatRoundStyleE2ESJ_EENS1_15EpilogueDefaultEEEEEvvEEEEvNT_6ParamsE)
        .other          _ZN7cutlass13device_kernelINS_4gemm6kernel13GemmUniversalIN4cute5tupleIJiiiiEEENS1_10collective13CollectiveMmaINS1_34MainloopSm90TmaGmmaWarpSpecializedILi22ENS5_IJNS4_1CILi1EEESB_SB_EEENS1_32KernelTmaWarpSpecializedPingpongEEENS5_IJNSA_ILi64EEENSA_ILi256EEENSA_ILi16EEEEEENS_6half_tENS5_IJlSB_lEEESJ_SK_NS4_8TiledMMAINS4_8MMA_AtomIJNS4_4SM904GMMA26MMA_64x256x16_F32F16F16_SSILNSO_5MajorE0ELSQ_0ELNSO_7ScaleInE1ELSR_1EEEEEENS4_6LayoutISC_NS5_IJNSA_ILi0EEESV_SV_EEEEENS5_IJNS4_10UnderscoreESY_SY_EEEEENS4_13SM90_TMA_LOADENS4_14ComposedLayoutINS4_7SwizzleILi1ELi4ELi3EEENS4_18smem_ptr_flag_bitsILi16EEENSU_INS5_IJNSA_ILi8EEESH_EEENS5_IJSH_SB_EEEEEEEvNS4_8identityES11_S1B_vS1C_EENS_8epilogue10collective6detail29Sm90TmaWarpSpecializedAdapterINS1F_15DefaultEpilogueISJ_SK_SK_NS1E_6thread17LinearCombinationISJ_Li1EffLNS1J_9ScaleType4KindE0ELNS_15FloatRoundStyleE2ESJ_EENS1_15EpilogueDefaultEEEEEvvEEEEvNT_6ParamsE,@"STO_CUDA_ENTRY STV_DEFAULT"
_ZN7cutlass13device_kernelINS_4gemm6kernel13GemmUniversalIN4cute5tupleIJiiiiEEENS1_10collective13CollectiveMmaINS1_34MainloopSm90TmaGmmaWarpSpecializedILi22ENS5_IJNS4_1CILi1EEESB_SB_EEENS1_32KernelTmaWarpSpecializedPingpongEEENS5_IJNSA_ILi64EEENSA_ILi256EEENSA_ILi16EEEEEENS_6half_tENS5_IJlSB_lEEESJ_SK_NS4_8TiledMMAINS4_8MMA_AtomIJNS4_4SM904GMMA26MMA_64x256x16_F32F16F16_SSILNSO_5MajorE0ELSQ_0ELNSO_7ScaleInE1ELSR_1EEEEEENS4_6LayoutISC_NS5_IJNSA_ILi0EEESV_SV_EEEEENS5_IJNS4_10UnderscoreESY_SY_EEEEENS4_13SM90_TMA_LOADENS4_14ComposedLayoutINS4_7SwizzleILi1ELi4ELi3EEENS4_18smem_ptr_flag_bitsILi16EEENSU_INS5_IJNSA_ILi8EEESH_EEENS5_IJSH_SB_EEEEEEEvNS4_8identityES11_S1B_vS1C_EENS_8epilogue10collective6detail29Sm90TmaWarpSpecializedAdapterINS1F_15DefaultEpilogueISJ_SK_SK_NS1E_6thread17LinearCombinationISJ_Li1EffLNS1J_9ScaleType4KindE0ELNS_15FloatRoundStyleE2ESJ_EENS1_15EpilogueDefaultEEEEEvvEEEEvNT_6ParamsE:
[----:B------:R-:W0:Y:S02]  /*0000*/  LDC R1, c[0x0][0x28] ;  /* 0x00000a00ff017b82 */ /* 0x000e240000000800 */
[----:B0-----:R-:W-:Y:S01]  /*0010*/  VIADD R1, R1, 0xfffffff8 ;  /* 0xfffffff801017836 */ /* 0x001fe20000000000 */
[----:B------:R-:W0:Y:S01]  /*0020*/  S2R R4, SR_TID.X ;  /* 0x0000000000047919 */ /* 0x000e220000002100 */
[----:B------:R-:W-:Y:S01]  /*0030*/  ELECT P0, URZ, PT ;  /* 0x00000000003f782f */ /* 0x000fe20003800000 */
[----:B------:R-:W-:Y:S01]  /*0040*/  BSSY B0, `(.L_x_0) ;  /* 0x000000f000007945 */ /* 0x000fe20003800000 */
[--C-:B0-----:R-:W-:Y:S02]  /*0050*/  SHF.R.U32.HI R0, RZ, 0x5, R4.reuse ;  /* 0x00000005ff007819 */ /* 0x101fe40000011604 */
[----:B------:R-:W-:-:S03]  /*0060*/  SHF.R.U32.HI R5, RZ, 0x7, R4 ;  /* 0x00000007ff057819 */ /* 0x000fc60000011604 */
[----:B------:R-:W0:Y:S04]  /*0070*/  SHFL.IDX PT, R2, R0, RZ, 0x1f ;  /* 0x00001fff00027589 */ /* 0x000e2800000e0000 */
[----:B------:R1:W2:Y:S01]  /*0080*/  SHFL.IDX PT, R8, R5, RZ, 0x1f ;  /* 0x00001fff05087589 */ /* 0x0002a200000e0000 */
[----:B0-----:R-:W-:-:S13]  /*0090*/  ISETP.NE.OR P0, PT, R2, RZ, !P0 ;  /* 0x000000ff0200720c */ /* 0x001fda0004705670 */
[----:B-12---:R-:W-:Y:S05]  /*00a0*/  @P0 BRA `(.L_x_1) ;  /* 0x0000000000200947 */ /* 0x006fea0003800000 */
[----:B------:R-:W-:Y:S02]  /*00b0*/  ULDC.64 UR4, c[0x0][0x198] ;  /* 0x0000660000047ab9 */ /* 0x000fe40000000a00 */
[----:B------:R-:W-:Y:S02]  /*00c0*/  UIADD3 UR6, UP0, UR4, 0xf0, URZ ;  /* 0x000000f004067890 */ /* 0x000fe4000ff1e03f */
[----:B------:R-:W-:Y:S02]  /*00d0*/  UIADD3 UR4, UP1, UR4, 0x1f0, URZ ;  /* 0x000001f004047890 */ /* 0x000fe4000ff3e03f */
[----:B------:R-:W-:Y:S02]  /*00e0*/  UIADD3.X UR7, URZ, UR5, URZ, UP0, !UPT ;  /* 0x000000053f077290 */ /* 0x000fe400087fe43f */
[----:B------:R-:W-:-:S07]  /*00f0*/  UIADD3.X UR5, URZ, UR5, URZ, UP1, !UPT ;  /* 0x000000053f057290 */ /* 0x000fce0008ffe43f */
[----:B------:R0:W-:Y:S02]  /*0100*/  UTMACCTL.PF [UR6] ;  /* 0x00000000060079b9 */ /* 0x0001e40008040000 */
[----:B------:R0:W-:Y:S02]  /*0110*/  UTMACCTL.PF [UR4] ;  /* 0x00000000040079b9 */ /* 0x0001e40008040000 */
[----:B0-----:R-:W-:Y:S01]  /*0120*/  NOP ;  /* 0x0000000000007918 */ /* 0x001fe20000000000 */
.L_x_1:
[----:B------:R-:W-:Y:S05]  /*0130*/  BSYNC B0 ;  /* 0x0000000000007941 */ /* 0x000fea0003800000 */
.L_x_0:
[----:B------:R-:W0:Y:S02]  /*0140*/  SHFL.IDX PT, R3, R0, RZ, 0x1f ;  /* 0x00001fff00037589 */ /* 0x000e2400000e0000 */
[----:B0-----:R-:W-:-:S13]  /*0150*/  ISETP.NE.AND P0, PT, R3, RZ, PT ;  /* 0x000000ff0300720c */ /* 0x001fda0003f05270 */
[----:B------:R-:W-:Y:S05]  /*0160*/  @P0 BRA `(.L_x_2) ;  /* 0x0000000000f40947 */ /* 0x000fea0003800000 */
[----:B------:R-:W-:Y:S01]  /*0170*/  ELECT P0, URZ, PT ;  /* 0x00000000003f782f */ /* 0x000fe20003800000 */
[----:B------:R-:W-:-:S12]  /*0180*/  BSSY B0, `(.L_x_2) ;  /* 0x000003b000007945 */ /* 0x000fd80003800000 */
[----:B------:R-:W-:Y:S05]  /*0190*/  @!P0 BRA `(.L_x_3) ;  /* 0x0000000000e48947 */ /* 0x000fea0003800000 */
[----:B------:R-:W0:Y:S01]  /*01a0*/  S2UR UR8, SR_CgaCtaId ;  /* 0x00000000000879c3 */ /* 0x000e220000008800 */
[----:B------:R-:W-:Y:S01]  /*01b0*/  UMOV UR4, 0x400 ;  /* 0x0000040000047882 */ /* 0x000fe20000000000 */
[----:B------:R-:W-:Y:S01]  /*01c0*/  UMOV UR5, 0x1 ;  /* 0x0000000100057882 */ /* 0x000fe20000000000 */
[----:B------:R-:W-:Y:S02]  /*01d0*/  UMOV UR6, 0x80 ;  /* 0x0000008000067882 */ /* 0x000fe40000000000 */
[----:B------:R-:W-:-:S04]  /*01e0*/  UIADD3 UR6, -UR6, 0x100000, URZ ;  /* 0x0010000006067890 */ /* 0x000fc8000fffe13f */
[----:B------:R-:W-:Y:S02]  /*01f0*/  USHF.L.U32 UR7, UR6, 0xb, URZ ;  /* 0x0000000b06077899 */ /* 0x000fe4000800063f */
[----:B------:R-:W-:Y:S02]  /*0200*/  USHF.L.U32 UR6, UR6, 0x1, URZ ;  /* 0x0000000106067899 */ /* 0x000fe4000800063f */
[----:B0-----:R-:W-:Y:S02]  /*0210*/  ULEA UR8, UR8, UR4, 0x18 ;  /* 0x0000000408087291 */ /* 0x001fe4000f8ec03f */
[----:B------:R-:W-:-:S04]  /*0220*/  UIADD3 UR4, -UR5, 0x100000, URZ ;  /* 0x0010000005047890 */ /* 0x000fc8000fffe13f */
[----:B------:R-:W-:Y:S02]  /*0230*/  USHF.L.U32 UR5, UR4, 0xb, URZ ;  /* 0x0000000b04057899 */ /* 0x000fe4000800063f */
[----:B------:R-:W-:Y:S01]  /*0240*/  USHF.L.U32 UR4, UR4, 0x1, URZ ;  /* 0x0000000104047899 */ /* 0x000fe2000800063f */
[----:B------:R-:W0:Y:S11]  /*0250*/  FENCE.VIEW.ASYNC.S ;  /* 0x00000000000073c6 */ /* 0x000e360000000000 */
[----:B0-----:R0:W1:Y:S01]  /*0260*/  SYNCS.EXCH.64 URZ, [UR8], UR4 ;  /* 0x00000004083f75b2 */ /* 0x0010620008000100 */
[----:B------:R0:W2:Y:S01]  /*0270*/  SYNCS.EXCH.64 URZ, [UR8+0xb0], UR6 ;  /* 0x0000b006083f75b2 */ /* 0x0000a20008000100 */
[----:B------:R0:W3:Y:S01]  /*0280*/  SYNCS.EXCH.64 URZ, [UR8+0x8], UR4 ;  /* 0x00000804083f75b2 */ /* 0x0000e20008000100 */
[----:B------:R0:W4:Y:S01]  /*0290*/  SYNCS.EXCH.64 URZ, [UR8+0xb8], UR6 ;  /* 0x0000b806083f75b2 */ /* 0x0001220008000100 */
[----:B------:R0:W0:Y:S01]  /*02a0*/  SYNCS.EXCH.64 URZ, [UR8+0x10], UR4 ;  /* 0x00001004083f75b2 */ /* 0x0000220008000100 */
        /* <DEDUP_REMOVED lines=39> */
[----:B-1234-:R-:W-:Y:S01]  /*0520*/  NOP ;  /* 0x0000000000007918 */ /* 0x01efe20000000000 */
.L_x_3:
[----:B0-----:R-:W-:Y:S05]  /*0530*/  BSYNC B0 ;  /* 0x0000000000007941 */ /* 0x001fea0003800000 */
.L_x_2:
[----:B------:R-:W0:Y:S01]  /*0540*/  SHFL.IDX PT, R6, R0, RZ, 0x1f ;  /* 0x00001fff00067589 */ /* 0x000e2200000e0000 */
[----:B------:R-:W-:Y:S01]  /*0550*/  ELECT P0, URZ, PT ;  /* 0x00000000003f782f */ /* 0x000fe20003800000 */
[----:B------:R-:W-:Y:S01]  /*0560*/  NOP ;  /* 0x0000000000007918 */ /* 0x000fe20000000000 */
[----:B------:R-:W-:Y:S01]  /*0570*/  ELECT P1, URZ, PT ;  /* 0x00000000003f782f */ /* 0x000fe20003820000 */
[----:B------:R-:W1:Y:S01]  /*0580*/  SHFL.IDX PT, R3, R0, RZ, 0x1f ;  /* 0x00001fff00037589 */ /* 0x000e6200000e0000 */
[----:B------:R-:W-:Y:S01]  /*0590*/  UMOV UR4, 0x20 ;  /* 0x0000002000047882 */ /* 0x000fe20000000000 */
[----:B------:R-:W-:Y:S01]  /*05a0*/  UMOV UR11, 0x80 ;  /* 0x00000080000b7882 */ /* 0x000fe20000000000 */
[----:B------:R-:W-:Y:S01]  /*05b0*/  NOP ;  /* 0x0000000000007918 */ /* 0x000fe20000000000 */
[C---:B------:R-:W-:Y:S01]  /*05c0*/  VIADD R33, R8.reuse, 0xffffffff ;  /* 0xffffffff08217836 */ /* 0x040fe20000000000 */
[----:B------:R-:W2:Y:S01]  /*05d0*/  SHFL.IDX PT, R5, R5, RZ, 0x1f ;  /* 0x00001fff05057589 */ /* 0x000ea200000e0000 */
[----:B------:R-:W-:Y:S01]  /*05e0*/  ULDC.64 UR36, c[0x0][0x208] ;  /* 0x0000820000247ab9 */ /* 0x000fe20000000a00 */
[----:B------:R-:W-:-:S02]  /*05f0*/  ISETP.NE.AND P2, PT, R8, RZ, PT ;  /* 0x000000ff0800720c */ /* 0x000fc40003f45270 */
[----:B------:R-:W-:Y:S02]  /*0600*/  ISETP.GE.U32.AND P3, PT, R33, 0x2, PT ;  /* 0x000000022100780c */ /* 0x000fe40003f66070 */
[----:B0-----:R-:W-:Y:S02]  /*0610*/  ISETP.NE.OR P0, PT, R6, RZ, !P0 ;  /* 0x000000ff0600720c */ /* 0x001fe40004705670 */
[----:B-1----:R-:W-:Y:S02]  /*0620*/  ISETP.NE.OR P1, PT, R3, RZ, !P1 ;  /* 0x000000ff0300720c */ /* 0x002fe40004f25670 */
[----:B------:R-:W-:-:S04]  /*0630*/  SHF.R.S32.HI R3, RZ, 0x1f, R2 ;  /* 0x0000001fff037819 */ /* 0x000fc80000011402 */
[----:B------:R-:W-:-:S05]  /*0640*/  LEA.HI R3, R3, R2, RZ, 0x2 ;  /* 0x0000000203037211 */ /* 0x000fca00078f10ff */
[----:B------:R-:W-:Y:S01]  /*0650*/  VOTEU.ALL UP0, P0 ;  /* 0x00000000003f7886 */ /* 0x000fe20000000000 */
[----:B------:R-:W-:Y:S01]  /*0660*/  LOP3.LUT R3, R3, 0xfffffffc, RZ, 0xc0, !PT ;  /* 0xfffffffc03037812 */ /* 0x000fe200078ec0ff */
[----:B------:R-:W-:-:S03]  /*0670*/  VOTEU.ALL UP1, P1 ;  /* 0x00000000003f7886 */ /* 0x000fc60000820000 */
[----:B------:R-:W0:Y:S01]  /*0680*/  @!UP0 S2UR UR7, SR_CgaCtaId ;  /* 0x00000000000789c3 */ /* 0x000e220000008800 */
[----:B------:R-:W-:Y:S01]  /*0690*/  @!UP0 UMOV UR6, 0x400 ;  /* 0x0000040000068882 */ /* 0x000fe20000000000 */
[----:B------:R-:W-:-:S04]  /*06a0*/  @!UP0 UIADD3 UR4, -UR4, 0x100000, URZ ;  /* 0x0010000004048890 */ /* 0x000fc8000fffe13f */
[----:B------:R-:W-:Y:S02]  /*06b0*/  @!UP0 USHF.L.U32 UR5, UR4, 0xb, URZ ;  /* 0x0000000b04058899 */ /* 0x000fe4000800063f */
[----:B------:R-:W-:Y:S01]  /*06c0*/  @!UP0 USHF.L.U32 UR4, UR4, 0x1, URZ ;  /* 0x0000000104048899 */ /* 0x000fe2000800063f */
[----:B------:R-:W-:Y:S01]  /*06d0*/  IMAD.IADD R0, R2, 0x1, -R3 ;  /* 0x0000000102007824 */ /* 0x000fe200078e0a03 */
[----:B------:R-:W-:Y:S01]  /*06e0*/  @!UP1 UMOV UR9, 0x400 ;  /* 0x0000040000099882 */ /* 0x000fe20000000000 */
[----:B------:R-:W-:Y:S01]  /*06f0*/  VOTEU.ALL UP2, P1 ;  /* 0x00000000003f7886 */ /* 0x000fe20000840000 */
[----:B------:R-:W-:Y:S01]  /*0700*/  VOTEU.ALL UP3, P1 ;  /* 0x00000000003f7886 */ /* 0x000fe20000860000 */
[----:B------:R-:W-:Y:S01]  /*0710*/  VOTEU.ALL UP4, P1 ;  /* 0x00000000003f7886 */ /* 0x000fe20000880000 */
[----:B------:R-:W1:Y:S01]  /*0720*/  @!UP1 S2UR UR10, SR_CgaCtaId ;  /* 0x00000000000a99c3 */ /* 0x000e620000008800 */
[----:B------:R-:W-:Y:S01]  /*0730*/  VOTEU.ALL UP5, P1 ;  /* 0x00000000003f7886 */ /* 0x000fe200008a0000 */
[----:B------:R-:W-:-:S04]  /*0740*/  SHF.R.S32.HI R3, RZ, 0x1f, R4 ;  /* 0x0000001fff037819 */ /* 0x000fc80000011404 */
[----:B------:R-:W-:-:S04]  /*0750*/  LEA.HI R3, R3, R4, RZ, 0x7 ;  /* 0x0000000403037211 */ /* 0x000fc800078f38ff */
[----:B------:R-:W-:-:S05]  /*0760*/  LOP3.LUT R3, R3, 0xffffff80, RZ, 0xc0, !PT ;  /* 0xffffff8003037812 */ /* 0x000fca00078ec0ff */
[----:B------:R-:W-:Y:S01]  /*0770*/  IMAD.IADD R3, R4, 0x1, -R3 ;  /* 0x0000000104037824 */ /* 0x000fe200078e0a03 */
[----:B0-----:R-:W-:Y:S02]  /*0780*/  @!UP0 ULEA UR8, UR7, UR6, 0x18 ;  /* 0x0000000607088291 */ /* 0x001fe4000f8ec03f */
[----:B------:R-:W-:-:S04]  /*0790*/  @!UP1 UIADD3 UR6, -UR11, 0x100000, URZ ;  /* 0x001000000b069890 */ /* 0x000fc8000fffe13f */
[----:B------:R-:W-:Y:S02]  /*07a0*/  @!UP1 USHF.L.U32 UR7, UR6, 0xb, URZ ;  /* 0x0000000b06079899 */ /* 0x000fe4000800063f */
[----:B------:R-:W-:Y:S01]  /*07b0*/  @!UP1 USHF.L.U32 UR6, UR6, 0x1, URZ ;  /* 0x0000000106069899 */ /* 0x000fe2000800063f */
[----:B------:R-:W-:Y:S01]  /*07c0*/  VOTEU.ALL UP0, P0 ;  /* 0x00000000003f7886 */ /* 0x000fe20000000000 */
[----:B-1----:R-:W-:Y:S01]  /*07d0*/  @!UP1 ULEA UR9, UR10, UR9, 0x18 ;  /* 0x000000090a099291 */ /* 0x002fe2000f8ec03f */
[----:B------:R-:W-:Y:S02]  /*07e0*/  VOTEU.ALL UP1, P0 ;  /* 0x00000000003f7886 */ /* 0x000fe40000020000 */
[----:B------:R-:W-:Y:S01]  /*07f0*/  ULDC.64 UR10, c[0x0][0x598] ;  /* 0x00016600000a7ab9 */ /* 0x000fe20000000a00 */
[----:B------:R-:W-:Y:S01]  /*0800*/  ISETP.NE.AND P0, PT, R0, 0x3, PT ;  /* 0x000000030000780c */ /* 0x000fe20003f05270 */
[----:B------:R-:W0:Y:S02]  /*0810*/  FENCE.VIEW.ASYNC.S ;  /* 0x00000000000073c6 */ /* 0x000e240000000000 */
[----:B0-----:R0:W1:Y:S01]  /*0820*/  @!UP0 SYNCS.EXCH.64 URZ, [UR8+0x190], UR4 ;  /* 0x00019004083f85b2 */ /* 0x0010620008000100 */
[----:B------:R-:W-:-:S02]  /*0830*/  ISETP.NE.U32.AND P1, PT, RZ, UR10, PT ;  /* 0x0000000aff007c0c */ /* 0x000fc4000bf25070 */
[----:B------:R-:W-:Y:S02]  /*0840*/  ISETP.EQ.OR P0, PT, R0, RZ, !P0 ;  /* 0x000000ff0000720c */ /* 0x000fe40004702670 */
[----:B------:R-:W-:Y:S02]  /*0850*/  ISETP.NE.AND.EX P1, PT, RZ, UR11, PT, P1 ;  /* 0x0000000bff007c0c */ /* 0x000fe4000bf25310 */
[----:B------:R-:W-:-:S04]  /*0860*/  ISETP.EQ.AND P0, PT, R8, RZ, P0 ;  /* 0x000000ff0800720c */ /* 0x000fc80000702270 */
[----:B------:R-:W-:-:S04]  /*0870*/  SEL R16, RZ, 0x1, !P0 ;  /* 0x00000001ff107807 */ /* 0x000fc80004000000 */
[----:B------:R-:W-:Y:S01]  /*0880*/  SEL R16, R16, 0x2, P3 ;  /* 0x0000000210107807 */ /* 0x000fe20001800000 */
[----:B------:R0:W1:Y:S01]  /*0890*/  @!UP1 SYNCS.EXCH.64 URZ, [UR8+0x198], UR4 ;  /* 0x00019804083f95b2 */ /* 0x0000620008000100 */
[----:B------:R-:W-:Y:S01]  /*08a0*/  NOP ;  /* 0x0000000000007918 */ /* 0x000fe20000000000 */
[----:B------:R0:W1:Y:S01]  /*08b0*/  @!UP2 SYNCS.EXCH.64 URZ, [UR9+0x170], UR6 ;  /* 0x00017006093fa5b2 */ /* 0x0000620008000100 */
[----:B------:R0:W1:Y:S01]  /*08c0*/  @!UP3 SYNCS.EXCH.64 URZ, [UR9+0x178], UR6 ;  /* 0x00017806093fb5b2 */ /* 0x0000620008000100 */
[----:B------:R0:W1:Y:S01]  /*08d0*/  @!UP4 SYNCS.EXCH.64 URZ, [UR9+0x180], UR6 ;  /* 0x00018006093fc5b2 */ /* 0x0000620008000100 */
[----:B------:R0:W1:Y:S01]  /*08e0*/  @!UP5 SYNCS.EXCH.64 URZ, [UR9+0x188], UR6 ;  /* 0x00018806093fd5b2 */ /* 0x0000620008000100 */
[----:B------:R-:W-:Y:S01]  /*08f0*/  NOP ;  /* 0x0000000000007918 */ /* 0x000fe20000000000 */
[----:B-1----:R-:W-:Y:S06]  /*0900*/  BAR.SYNC.DEFER_BLOCKING 0x0 ;  /* 0x0000000000007b1d */ /* 0x002fec0000010000 */
[----:B0-2---:R-:W-:Y:S05]  /*0910*/  @!P1 BRA `(.L_x_4) ;  /* 0x00000000001c9947 */ /* 0x005fea0003800000 */
[----:B------:R-:W0:Y:S02]  /*0920*/  LDC.64 R6, c[0x0][0x598] ;  /* 0x00016600ff067b82 */ /* 0x000e240000000a00 */
[----:B0-----:R-:W2:Y:S02]  /*0930*/  LDG.E.64 R6, desc[UR36][R6.64] ;  /* 0x0000002406067981 */ /* 0x001ea4000c1e1b00 */
[----:B--2---:R-:W-:-:S04]  /*0940*/  ISETP.NE.U32.AND P0, PT, R6, RZ, PT ;  /* 0x000000ff0600720c */ /* 0x004fc80003f05070 */
[----:B------:R-:W-:-:S13]  /*0950*/  ISETP.NE.AND.EX P0, PT, R7, RZ, PT, P0 ;  /* 0x000000ff0700720c */ /* 0x000fda0003f05300 */
[----:B------:R-:W-:Y:S05]  /*0960*/  @!P0 BRA `(.L_x_4) ;  /* 0x0000000000088947 */ /* 0x000fea0003800000 */
[----:B------:R1:W5:Y:S01]  /*0970*/  LD.E R153, desc[UR36][R6.64] ;  /* 0x0000002406997980 */ /* 0x000362000c101900 */
[----:B------:R-:W-:Y:S05]  /*0980*/  BRA `(.L_x_5) ;  /* 0x0000000000247947 */ /* 0x000fea0003800000 */
.L_x_4:
[----:B------:R-:W-:Y:S02]  /*0990*/  ULDC.64 UR4, c[0x0][0x588] ;  /* 0x0001620000047ab9 */ /* 0x000fe40000000a00 */
[----:B------:R-:W-:-:S04]  /*09a0*/  ISETP.NE.U32.AND P0, PT, RZ, UR4, PT ;  /* 0x00000004ff007c0c */ /* 0x000fc8000bf05070 */
[----:B------:R-:W-:-:S13]  /*09b0*/  ISETP.NE.AND.EX P0, PT, RZ, UR5, PT, P0 ;  /* 0x00000005ff007c0c */ /* 0x000fda000bf05300 */
[----:B------:R-:W-:Y:S05]  /*09c0*/  @!P0 BRA `(.L_x_6) ;  /* 0x00000000000c8947 */ /* 0x000fea0003800000 */
[----:B------:R-:W0:Y:S02]  /*09d0*/  LDC.64 R6, c[0x0][0x588] ;  /* 0x00016200ff067b82 */ /* 0x000e240000000a00 */
[----:B0-----:R0:W5:Y:S01]  /*09e0*/  LDG.E R153, desc[UR36][R6.64] ;  /* 0x0000002406997981 */ /* 0x001162000c1e1900 */
[----:B------:R-:W-:Y:S05]  /*09f0*/  BRA `(.L_x_5) ;  /* 0x0000000000087947 */ /* 0x000fea0003800000 */
.L_x_6:
[----:B------:R-:W-:Y:S02]  /*0a00*/  ULDC UR4, c[0x0][0x580] ;  /* 0x0001600000047ab9 */ /* 0x000fe40000000800 */
[----:B------:R-:W-:-:S07]  /*0a10*/  IMAD.U32 R153, RZ, RZ, UR4 ;  /* 0x00000004ff997e24 */ /* 0x000fce000f8e00ff */
.L_x_5:
[----:B------:R-:W-:Y:S02]  /*0a20*/  ULDC.64 UR4, c[0x0][0x5a0] ;  /* 0x0001680000047ab9 */ /* 0x000fe40000000a00 */
[----:B------:R-:W-:-:S04]  /*0a30*/  ISETP.NE.U32.AND P0, PT, RZ, UR4, PT ;  /* 0x00000004ff007c0c */ /* 0x000fc8000bf05070 */
[----:B------:R-:W-:-:S13]  /*0a40*/  ISETP.NE.AND.EX P0, PT, RZ, UR5, PT, P0 ;  /* 0x00000005ff007c0c */ /* 0x000fda000bf05300 */
[----:B------:R-:W-:Y:S05]  /*0a50*/  @!P0 BRA `(.L_x_7) ;  /* 0x00000000001c8947 */ /* 0x000fea0003800000 */
[----:B01----:R-:W0:Y:S02]  /*0a60*/  LDC.64 R6, c[0x0][0x5a0] ;  /* 0x00016800ff067b82 */ /* 0x003e240000000a00 */
[----:B0-----:R-:W2:Y:S02]  /*0a70*/  LDG.E.64 R6, desc[UR36][R6.64] ;  /* 0x0000002406067981 */ /* 0x001ea4000c1e1b00 */
[----:B--2---:R-:W-:-:S04]  /*0a80*/  ISETP.NE.U32.AND P0, PT, R6, RZ, PT ;  /* 0x000000ff0600720c */ /* 0x004fc80003f05070 */
[----:B------:R-:W-:-:S13]  /*0a90*/  ISETP.NE.AND.EX P0, PT, R7, RZ, PT, P0 ;  /* 0x000000ff0700720c */ /* 0x000fda0003f05300 */
[----:B------:R-:W-:Y:S05]  /*0aa0*/  @!P0 BRA `(.L_x_7) ;  /* 0x0000000000088947 */ /* 0x000fea0003800000 */
[----:B------:R3:W5:Y:S01]  /*0ab0*/  LD.E R152, desc[UR36][R6.64] ;  /* 0x0000002406987980 */ /* 0x000762000c101900 */
[----:B------:R-:W-:Y:S05]  /*0ac0*/  BRA `(.L_x_8) ;  /* 0x0000000000247947 */ /* 0x000fea0003800000 */
.L_x_7:
[----:B------:R-:W-:Y:S02]  /*0ad0*/  ULDC.64 UR4, c[0x0][0x590] ;  /* 0x0001640000047ab9 */ /* 0x000fe40000000a00 */
[----:B------:R-:W-:-:S04]  /*0ae0*/  ISETP.NE.U32.AND P0, PT, RZ, UR4, PT ;  /* 0x00000004ff007c0c */ /* 0x000fc8000bf05070 */
[----:B------:R-:W-:-:S13]  /*0af0*/  ISETP.NE.AND.EX P0, PT, RZ, UR5, PT, P0 ;  /* 0x00000005ff007c0c */ /* 0x000fda000bf05300 */
[----:B------:R-:W-:Y:S05]  /*0b00*/  @!P0 BRA `(.L_x_9) ;  /* 0x00000000000c8947 */ /* 0x000fea0003800000 */
[----:B01----:R-:W0:Y:S02]  /*0b10*/  LDC.64 R6, c[0x0][0x590] ;  /* 0x00016400ff067b82 */ /* 0x003e240000000a00 */
[----:B0-----:R2:W5:Y:S01]  /*0b20*/  LDG.E R152, desc[UR36][R6.64] ;  /* 0x0000002406987981 */ /* 0x001562000c1e1900 */
[----:B------:R-:W-:Y:S05]  /*0b30*/  BRA `(.L_x_8) ;  /* 0x0000000000087947 */ /* 0x000fea0003800000 */
.L_x_9:
[----:B------:R-:W-:Y:S02]  /*0b40*/  ULDC UR4, c[0x0][0x584] ;  /* 0x0001610000047ab9 */ /* 0x000fe40000000800 */
[----:B------:R-:W-:-:S07]  /*0b50*/  IMAD.U32 R152, RZ, RZ, UR4 ;  /* 0x00000004ff987e24 */ /* 0x000fce000f8e00ff */
.L_x_8:
[----:B------:R-:W4:Y:S01]  /*0b60*/  LDC R2, c[0x0][0x65c] ;  /* 0x00019700ff027b82 */ /* 0x000f220000000800 */
[----:B------:R-:W4:Y:S01]  /*0b70*/  S2R R14, SR_CTAID.Y ;  /* 0x00000000000e7919 */ /* 0x000f220000002600 */
[----:B------:R-:W-:Y:S01]  /*0b80*/  ULDC UR6, c[0x0][0x28c] ;  /* 0x0000a30000067ab9 */ /* 0x000fe20000000800 */
[----:B------:R-:W-:Y:S01]  /*0b90*/  ISETP.NE.AND P0, PT, R8, 0x2, PT ;  /* 0x000000020800780c */ /* 0x000fe20003f05270 */
[----:B------:R-:W-:Y:S01]  /*0ba0*/  UIADD3 UR6, UR6, 0xf, URZ ;  /* 0x0000000f06067890 */ /* 0x000fe2000fffe03f */
[----:B0123--:R-:W0:Y:S01]  /*0bb0*/  S2R R6, SR_CTAID.X ;  /* 0x0000000000067919 */ /* 0x00fe220000002500 */
[----:B------:R-:W-:Y:S01]  /*0bc0*/  IMAD.MOV.U32 R7, RZ, RZ, RZ ;  /* 0x000000ffff077224 */ /* 0x000fe200078e00ff */
[----:B------:R-:W-:Y:S01]  /*0bd0*/  UMOV UR39, URZ ;  /* 0x0000003f00277c82 */ /* 0x000fe20008000000 */
[----:B------:R-:W-:Y:S01]  /*0be0*/  USHF.R.S32.HI UR7, URZ, 0x1f, UR6 ;  /* 0x0000001f3f077899 */ /* 0x000fe20008011406 */
[----:B------:R-:W-:Y:S01]  /*0bf0*/  UMOV UR38, URZ ;  /* 0x0000003f00267c82 */ /* 0x000fe20008000000 */
[----:B------:R-:W-:-:S02]  /*0c00*/  ULDC.64 UR8, c[0x0][0x650] ;  /* 0x0001940000087ab9 */ /* 0x000fc40000000a00 */
[----:B------:R-:W-:-:S04]  /*0c10*/  ULEA.HI UR7, UR7, UR6, URZ, 0x4 ;  /* 0x0000000607077291 */ /* 0x000fc8000f8f203f */
[----:B------:R-:W-:Y:S01]  /*0c20*/  USHF.R.S32.HI UR40, URZ, 0x4, UR7 ;  /* 0x000000043f287899 */ /* 0x000fe20008011407 */
[----:B----4-:R-:W-:-:S13]  /*0c30*/  ISETP.NE.AND P1, PT, R2, 0x1, PT ;  /* 0x000000010200780c */ /* 0x010fda0003f25270 */
[----:B------:R-:W0:Y:S01]  /*0c40*/  @P1 LDC R19, c[0x0][0x10] ;  /* 0x00000400ff131b82 */ /* 0x000e220000000800 */
[----:B------:R-:W-:Y:S02]  /*0c50*/  @P1 IMAD.MOV.U32 R8, RZ, RZ, R14 ;  /* 0x000000ffff081224 */ /* 0x000fe400078e000e */
[----:B------:R-:W-:Y:S02]  /*0c60*/  @P1 IMAD.MOV.U32 R9, RZ, RZ, RZ ;  /* 0x000000ffff091224 */ /* 0x000fe400078e00ff */
[----:B------:R-:W-:-:S03]  /*0c70*/  @P1 IMAD.MOV.U32 R17, RZ, RZ, RZ ;  /* 0x000000ffff111224 */ /* 0x000fc600078e00ff */
[----:B------:R-:W1:Y:S01]  /*0c80*/  @!P1 LDC R11, c[0x0][0xc] ;  /* 0x00000300ff0b9b82 */ /* 0x000e620000000800 */
[----:B------:R-:W-:Y:S01]  /*0c90*/  ULDC UR4, c[0x0][0xc] ;  /* 0x0000030000047ab9 */ /* 0x000fe20000000800 */
[----:B------:R-:W-:Y:S02]  /*0ca0*/  ULDC UR5, c[0x0][0x10] ;  /* 0x0000040000057ab9 */ /* 0x000fe40000000800 */
[----:B------:R-:W-:-:S04]  /*0cb0*/  UIMAD.WIDE.U32 UR4, UR4, UR5, URZ ;  /* 0x00000005040472a5 */ /* 0x000fc8000f8e003f */
[----:B------:R-:W2:Y:S01]  /*0cc0*/  LDC R2, c[0x0][0x14] ;  /* 0x00000500ff027b82 */ /* 0x000ea20000000800 */
[----:B0-----:R-:W-:-:S04]  /*0cd0*/  @P1 IMAD.WIDE.U32 R18, R6, R19, R8 ;  /* 0x0000001306121225 */ /* 0x001fc800078e0008 */
[----:B------:R-:W-:Y:S02]  /*0ce0*/  @P1 IMAD.IADD R17, R19, 0x1, R17 ;  /* 0x0000000113111824 */ /* 0x000fe400078e0211 */
[----:B-1----:R-:W-:-:S04]  /*0cf0*/  @!P1 IMAD.WIDE.U32 R8, R11, R14, R6 ;  /* 0x0000000e0b089225 */ /* 0x002fc800078e0006 */
[----:B------:R-:W-:Y:S02]  /*0d00*/  @!P1 IMAD.MOV.U32 R18, RZ, RZ, R8 ;  /* 0x000000ffff129224 */ /* 0x000fe400078e0008 */
[----:B------:R-:W-:Y:S02]  /*0d10*/  @!P1 IMAD.MOV.U32 R17, RZ, RZ, R9 ;  /* 0x000000ffff119224 */ /* 0x000fe400078e0009 */
[----:B--2---:R-:W-:-:S04]  /*0d20*/  IMAD.WIDE.U32 R12, R2, UR4, RZ ;  /* 0x00000004020c7c25 */ /* 0x004fc8000f8e00ff */
[----:B------:R-:W-:Y:S01]  /*0d30*/  IMAD R23, R2, UR5, RZ ;  /* 0x0000000502177c24 */ /* 0x000fe2000f8e02ff */
[----:B------:R0:W-:Y:S03]  /*0d40*/  STL.64 [R1], R12 ;  /* 0x0000000c01007387 */ /* 0x0001e60000100a00 */
[----:B------:R-:W-:Y:S01]  /*0d50*/  IMAD.IADD R23, R13, 0x1, R23 ;  /* 0x000000010d177824 */ /* 0x000fe200078e0217 */
[----:B------:R-:W-:Y:S06]  /*0d60*/  @P0 BRA `(.L_x_10) ;  /* 0x0000000000200947 */ /* 0x000fec0003800000 */
[----:B------:R-:W-:Y:S01]  /*0d70*/  UISETP.GE.U32.AND UP0, UPT, UR40, 0x16, UPT ;  /* 0x000000162800788c */ /* 0x000fe2000bf06070 */
[----:B------:R-:W-:Y:S01]  /*0d80*/  IADD3 R18, P0, R18, R12, RZ ;  /* 0x0000000c12127210 */ /* 0x000fe20007f1e0ff */
[----:B------:R-:W-:Y:S01]  /*0d90*/  UIMAD.WIDE.U32 UR4, UR40, -0x45d1745d, URZ ;  /* 0xba2e8ba3280478a5 */ /* 0x000fe2000f8e003f */
[----:B------:R-:W-:-:S03]  /*0da0*/  UMOV UR38, URZ ;  /* 0x0000003f00267c82 */ /* 0x000fc60008000000 */
[----:B------:R-:W-:Y:S01]  /*0db0*/  USHF.R.U32.HI UR4, URZ, 0x4, UR5 ;  /* 0x000000043f047899 */ /* 0x000fe20008011605 */
[----:B------:R-:W-:-:S03]  /*0dc0*/  IMAD.X R17, R23, 0x1, R17, P0 ;  /* 0x0000000117117824 */ /* 0x000fc600000e0611 */
[----:B------:R-:W-:Y:S02]  /*0dd0*/  UIMAD UR39, UR4, -0x16, UR40 ;  /* 0xffffffea042778a4 */ /* 0x000fe4000f8e0228 */
[----:B------:R-:W-:-:S12]  /*0de0*/  @UP0 ULOP3.LUT UR38, UR4, 0x1, URZ, 0xc0, !UPT ;  /* 0x0000000104260892 */ /* 0x000fd8000f8ec03f */
.L_x_10:
[----:B------:R-:W-:Y:S01]  /*0df0*/  ISETP.GE.U32.AND P0, PT, R18, UR8, PT ;  /* 0x0000000812007c0c */ /* 0x000fe2000bf06070 */
[----:B------:R-:W-:Y:S01]  /*0e00*/  IMAD.MOV.U32 R19, RZ, RZ, -0x1 ;  /* 0xffffffffff137424 */ /* 0x000fe200078e00ff */
[----:B------:R-:W-:Y:S01]  /*0e10*/  PRMT R8, RZ, 0x7610, R8 ;  /* 0x00007610ff087816 */ /* 0x000fe20000000008 */
[----:B------:R-:W-:Y:S01]  /*0e20*/  IMAD.MOV.U32 R22, RZ, RZ, -0x1 ;  /* 0xffffffffff167424 */ /* 0x000fe200078e00ff */
[----:B------:R-:W-:Y:S01]  /*0e30*/  ISETP.GE.U32.AND.EX P0, PT, R17, UR9, PT, P0 ;  /* 0x0000000911007c0c */ /* 0x000fe2000bf06100 */
[----:B------:R-:W-:-:S12]  /*0e40*/  IMAD.MOV.U32 R2, RZ, RZ, -0x1 ;  /* 0xffffffffff027424 */ /* 0x000fd800078e00ff */
[----:B------:R-:W-:Y:S05]  /*0e50*/  @P0 BRA `(.L_x_11) ;  /* 0x00000004005c0947 */ /* 0x000fea0003800000 */
[----:B------:R-:W1:Y:S01]  /*0e60*/  LDC.64 R20, c[0x0][0x628] ;  /* 0x00018a00ff147b82 */ /* 0x000e620000000a00 */
[----:B------:R-:W-:Y:S02]  /*0e70*/  IMAD.MOV.U32 R8, RZ, RZ, R18 ;  /* 0x000000ffff087224 */ /* 0x000fe400078e0012 */
[----:B------:R-:W-:-:S05]  /*0e80*/  IMAD.MOV.U32 R9, RZ, RZ, R17 ;  /* 0x000000ffff097224 */ /* 0x000fca00078e0011 */
[----:B------:R-:W2:Y:S08]  /*0e90*/  LDC R2, c[0x0][0x630] ;  /* 0x00018c00ff027b82 */ /* 0x000eb00000000800 */
[----:B------:R-:W3:Y:S01]  /*0ea0*/  LDC.64 R24, c[0x0][0x620] ;  /* 0x00018800ff187b82 */ /* 0x000ee20000000a00 */
[----:B-1----:R-:W-:-:S04]  /*0eb0*/  ISETP.NE.U32.AND P0, PT, R20, RZ, PT ;  /* 0x000000ff1400720c */ /* 0x002fc80003f05070 */
[----:B------:R-:W-:-:S13]  /*0ec0*/  ISETP.NE.AND.EX P0, PT, R21, RZ, PT, P0 ;  /* 0x000000ff1500720c */ /* 0x000fda0003f05300 */
[----:B--23--:R-:W-:Y:S05]  /*0ed0*/  @!P0 BRA `(.L_x_12) ;  /* 0x0000000000288947 */ /* 0x00cfea0003800000 */
[----:B0-----:R-:W0:Y:S02]  /*0ee0*/  LDC R13, c[0x0][0x634] ;  /* 0x00018d00ff0d7b82 */ /* 0x001e240000000800 */
[----:B0-----:R-:W-:-:S05]  /*0ef0*/  IADD3 R13, P0, R18, R13, RZ ;  /* 0x0000000d120d7210 */ /* 0x001fca0007f1e0ff */
[----:B------:R-:W-:-:S04]  /*0f00*/  IMAD.X R15, RZ, RZ, R17, P0 ;  /* 0x000000ffff0f7224 */ /* 0x000fc800000e0611 */
[----:B------:R-:W-:-:S04]  /*0f10*/  IMAD.WIDE.U32 R8, R15, R20, RZ ;  /* 0x000000140f087225 */ /* 0x000fc800078e00ff */
[----:B------:R-:W-:-:S04]  /*0f20*/  IMAD.WIDE.U32 R10, P0, R13, R21, R8 ;  /* 0x000000150d0a7225 */ /* 0x000fc80007800008 */
[----:B------:R-:W-:-:S04]  /*0f30*/  IMAD.WIDE.U32 R8, R13, R20, RZ ;  /* 0x000000140d087225 */ /* 0x000fc800078e00ff */
[----:B------:R-:W-:Y:S01]  /*0f40*/  IMAD.X R13, RZ, RZ, RZ, P0 ;  /* 0x000000ffff0d7224 */ /* 0x000fe200000e06ff */
[----:B------:R-:W-:Y:S01]  /*0f50*/  IADD3 RZ, P0, R9, R10, RZ ;  /* 0x0000000a09ff7210 */ /* 0x000fe20007f1e0ff */
[----:B------:R-:W-:-:S04]  /*0f60*/  IMAD.MOV.U32 R12, RZ, RZ, R11 ;  /* 0x000000ffff0c7224 */ /* 0x000fc800078e000b */
[----:B------:R-:W-:-:S08]  /*0f70*/  IMAD.WIDE.U32.X R8, R15, R21, R12, P0 ;  /* 0x000000150f087225 */ /* 0x000fd000000e040c */
.L_x_12:
[-CC-:B------:R-:W-:Y:S01]  /*0f80*/  SHF.R.U64 R31, R8, R2.reuse, R9.reuse ;  /* 0x00000002081f7219 */ /* 0x180fe20000001209 */
[----:B0-----:R-:W0:Y:S01]  /*0f90*/  LDC R12, c[0x0][0x618] ;  /* 0x00018600ff0c7b82 */ /* 0x001e220000000800 */
[----:B------:R-:W-:Y:S01]  /*0fa0*/  SHF.R.U32.HI R7, RZ, R2, R9 ;  /* 0x00000002ff077219 */ /* 0x000fe20000011609 */
[----:B------:R-:W-:Y:S01]  /*0fb0*/  ULDC UR4, c[0x0][0x150] ;  /* 0x0000540000047ab9 */ /* 0x000fe20000000800 */
[----:B------:R-:W-:Y:S01]  /*0fc0*/  IADD3 R11, P0, RZ, -R31, RZ ;  /* 0x8000001fff0b7210 */ /* 0x000fe20007f1e0ff */
[----:B------:R-:W-:Y:S01]  /*0fd0*/  IMAD.MOV.U32 R19, RZ, RZ, R17 ;  /* 0x000000ffff137224 */ /* 0x000fe200078e0011 */
[----:B------:R-:W-:-:S03]  /*0fe0*/  I2FP.F32.U32 R2, R6 ;  /* 0x0000000600027245 */ /* 0x000fc60000201000 */
[----:B------:R-:W1:Y:S01]  /*0ff0*/  LDC.64 R26, c[0x0][0x640] ;  /* 0x00019000ff1a7b82 */ /* 0x000e620000000a00 */
[----:B------:R-:W-:Y:S02]  /*1000*/  IMAD.X R13, RZ, RZ, ~R7, P0 ;  /* 0x000000ffff0d7224 */ /* 0x000fe400000e0e07 */
[----:B------:R-:W-:Y:S01]  /*1010*/  FMUL R2, R2, UR4 ;  /* 0x0000000402027c20 */ /* 0x000fe20008400000 */
[----:B------:R-:W-:Y:S01]  /*1020*/  IMAD.WIDE.U32 R8, R11, R24, R18 ;  /* 0x000000180b087225 */ /* 0x000fe200078e0012 */
[----:B------:R-:W-:-:S03]  /*1030*/  ULDC UR4, c[0x0][0x154] ;  /* 0x0000550000047ab9 */ /* 0x000fc60000000800 */
[----:B------:R-:W-:Y:S01]  /*1040*/  IMAD R10, R13, R24, RZ ;  /* 0x000000180d0a7224 */ /* 0x000fe200078e02ff */
[----:B------:R-:W2:Y:S01]  /*1050*/  LDC R7, c[0x0][0x144] ;  /* 0x00005100ff077b82 */ /* 0x000ea20000000800 */
[----:B------:R-:W3:Y:S02]  /*1060*/  F2I.U32.TRUNC.NTZ R2, R2 ;  /* 0x0000000200027305 */ /* 0x000ee4000020f000 */
[----:B------:R-:W-:-:S04]  /*1070*/  IMAD R11, R11, R25, R10 ;  /* 0x000000190b0b7224 */ /* 0x000fc800078e020a */
[----:B------:R-:W-:Y:S01]  /*1080*/  IMAD.IADD R9, R9, 0x1, R11 ;  /* 0x0000000109097824 */ /* 0x000fe200078e020b */
[----:B------:R-:W4:Y:S01]  /*1090*/  LDC R22, c[0x0][0x608] ;  /* 0x00018200ff167b82 */ /* 0x000f220000000800 */
[----:B------:R-:W-:-:S03]  /*10a0*/  IMAD.MOV.U32 R11, RZ, RZ, -0x1 ;  /* 0xffffffffff0b7424 */ /* 0x000fc600078e00ff */
[--C-:B0-----:R-:W-:Y:S02]  /*10b0*/  SHF.R.U64 R20, R8, R12, R9.reuse ;  /* 0x0000000c08147219 */ /* 0x101fe40000001209 */
[----:B------:R-:W-:Y:S02]  /*10c0*/  I2FP.F32.U32 R8, R14 ;  /* 0x0000000e00087245 */ /* 0x000fe40000201000 */
[----:B------:R-:W0:Y:S01]  /*10d0*/  LDC R24, c[0x0][0x658] ;  /* 0x00019600ff187b82 */ /* 0x000e220000000800 */
[----:B-1----:R-:W-:Y:S01]  /*10e0*/  ISETP.NE.U32.AND P0, PT, R26, RZ, PT ;  /* 0x000000ff1a00720c */ /* 0x002fe20003f05070 */
[----:B---3--:R-:W-:Y:S02]  /*10f0*/  IMAD.MOV R10, RZ, RZ, -R2 ;  /* 0x000000ffff0a7224 */ /* 0x008fe400078e0a02 */
[----:B------:R-:W-:Y:S01]  /*1100*/  FMUL R8, R8, UR4 ;  /* 0x0000000408087c20 */ /* 0x000fe20008400000 */
[----:B------:R-:W-:Y:S02]  /*1110*/  SHF.R.U32.HI R9, RZ, R12, R9 ;  /* 0x0000000cff097219 */ /* 0x000fe40000011609 */
[----:B------:R-:W-:Y:S01]  /*1120*/  ISETP.NE.AND.EX P0, PT, R27, RZ, PT, P0 ;  /* 0x000000ff1b00720c */ /* 0x000fe20003f05300 */
[----:B------:R1:W3:Y:S01]  /*1130*/  F2I.U32.TRUNC.NTZ R15, R8 ;  /* 0x00000008000f7305 */ /* 0x0002e2000020f000 */
[----:B------:R-:W1:Y:S01]  /*1140*/  LDC R19, c[0x0][0x148] ;  /* 0x00005200ff137b82 */ /* 0x000e620000000800 */
[----:B--2---:R-:W-:-:S07]  /*1150*/  IMAD R2, R7, R10, R6 ;  /* 0x0000000a07027224 */ /* 0x004fce00078e0206 */
[----:B------:R-:W2:Y:S01]  /*1160*/  LDC R25, c[0x0][0x600] ;  /* 0x00018000ff197b82 */ /* 0x000ea20000000800 */
[-CC-:B----4-:R-:W-:Y:S02]  /*1170*/  SHF.R.U64 R32, R20, R22.reuse, R9.reuse ;  /* 0x0000001614207219 */ /* 0x190fe40000001209 */
[----:B------:R-:W-:Y:S01]  /*1180*/  SHF.R.U32.HI R7, RZ, R22, R9 ;  /* 0x00000016ff077219 */ /* 0x000fe20000011609 */
[----:B------:R-:W-:-:S04]  /*1190*/  IMAD.MOV.U32 R9, RZ, RZ, 0x1 ;  /* 0x00000001ff097424 */ /* 0x000fc800078e00ff */
[----:B------:R-:W4:Y:S01]  /*11a0*/  LDC R28, c[0x0][0x648] ;  /* 0x00019200ff1c7b82 */ /* 0x000f220000000800 */
[-C--:B0-----:R-:W-:Y:S02]  /*11b0*/  SHF.L.U32 R6, R11, R24.reuse, RZ ;  /* 0x000000180b067219 */ /* 0x081fe400000006ff */
[--C-:B------:R-:W-:Y:S02]  /*11c0*/  SHF.R.U64 R22, R32, R24, R7.reuse ;  /* 0x0000001820167219 */ /* 0x100fe40000001207 */
[----:B------:R-:W-:Y:S02]  /*11d0*/  LOP3.LUT R13, RZ, R6, RZ, 0x33, !PT ;  /* 0x00000006ff0d7212 */ /* 0x000fe400078e33ff */
[-C--:B------:R-:W-:Y:S01]  /*11e0*/  SHF.R.U32.HI R7, RZ, R24.reuse, R7 ;  /* 0x00000018ff077219 */ /* 0x080fe20000011607 */
[----:B------:R-:W0:Y:S01]  /*11f0*/  LDC R29, c[0x0][0x638] ;  /* 0x00018e00ff1d7b82 */ /* 0x000e220000000800 */
[----:B------:R-:W-:Y:S01]  /*1200*/  SHF.L.U32 R12, R9, R24, RZ ;  /* 0x00000018090c7219 */ /* 0x000fe200000006ff */
[----:B------:R-:W-:-:S06]  /*1210*/  IMAD.MOV.U32 R6, RZ, RZ, R22 ;  /* 0x000000ffff067224 */ /* 0x000fcc00078e0016 */
[----:B------:R-:W0:Y:S01]  /*1220*/  LDC R30, c[0x0][0x610] ;  /* 0x00018400ff1e7b82 */ /* 0x000e220000000800 */
[----:B-1-3--:R-:W-:Y:S05]  /*1230*/  @!P0 BRA `(.L_x_13) ;  /* 0x0000000000288947 */ /* 0x00afea0003800000 */
[----:B------:R-:W1:Y:S02]  /*1240*/  LDC R11, c[0x0][0x64c] ;  /* 0x00019300ff0b7b82 */ /* 0x000e640000000800 */
[----:B-1----:R-:W-:-:S05]  /*1250*/  IADD3 R11, P0, R22, R11, RZ ;  /* 0x0000000b160b7210 */ /* 0x002fca0007f1e0ff */
        /* <DEDUP_REMOVED lines=8> */
.L_x_13:
[----:B----4-:R-:W-:Y:S01]  /*12e0*/  SHF.R.U64 R6, R6, R28, R7 ;  /* 0x0000001c06067219 */ /* 0x010fe20000001207 */
[----:B--2---:R-:W-:Y:S01]  /*12f0*/  VIADD R7, R25, 0xffffffff ;  /* 0xffffffff19077836 */ /* 0x004fe20000000000 */
[----:B------:R-:W-:Y:S01]  /*1300*/  LOP3.LUT R13, R32, R13, RZ, 0xc0, !PT ;  /* 0x0000000d200d7212 */ /* 0x000fe200078ec0ff */
[----:B------:R-:W-:Y:S02]  /*1310*/  IMAD.MOV R15, RZ, RZ, -R15 ;  /* 0x000000ffff0f7224 */ /* 0x000fe400078e0a0f */
[----:B------:R-:W-:Y:S01]  /*1320*/  IMAD.MOV R8, RZ, RZ, -R6 ;  /* 0x000000ffff087224 */ /* 0x000fe200078e0a06 */
[----:B------:R-:W-:Y:S01]  /*1330*/  LOP3.LUT R7, R20, R7, RZ, 0xc0, !PT ;  /* 0x0000000714077212 */ /* 0x000fe200078ec0ff */
[----:B------:R-:W-:Y:S02]  /*1340*/  IMAD R13, R12, R6, R13 ;  /* 0x000000060c0d7224 */ /* 0x000fe400078e020d */
[----:B------:R-:W-:Y:S02]  /*1350*/  @P1 IMAD R2, R19, R15, R14 ;  /* 0x0000000f13021224 */ /* 0x000fe400078e020e */
[----:B0-----:R-:W-:-:S02]  /*1360*/  IMAD R6, R8, R29, R22 ;  /* 0x0000001d08067224 */ /* 0x001fc400078e0216 */
[----:B------:R-:W-:Y:S02]  /*1370*/  IMAD R2, R13, R30, R2 ;  /* 0x0000001e0d027224 */ /* 0x000fe400078e0202 */
[----:B------:R-:W-:Y:S02]  /*1380*/  IMAD R19, R6, R25, R7 ;  /* 0x0000001906137224 */ /* 0x000fe400078e0207 */
[----:B------:R-:W-:-:S03]  /*1390*/  IMAD.MOV.U32 R8, RZ, RZ, 0x1 ;  /* 0x00000001ff087424 */ /* 0x000fc600078e00ff */
[----:B------:R-:W-:Y:S02]  /*13a0*/  SEL R22, R19, R2, !P1 ;  /* 0x0000000213167207 */ /* 0x000fe40004800000 */
[----:B------:R-:W-:Y:S01]  /*13b0*/  SEL R19, R2, R19, !P1 ;  /* 0x0000001302137207 */ /* 0x000fe20004800000 */
[----:B------:R-:W-:-:S07]  /*13c0*/  IMAD.MOV.U32 R2, RZ, RZ, R31 ;  /* 0x000000ffff027224 */ /* 0x000fce00078e001f */
.L_x_11:
[----:B------:R-:W-:Y:S05]  /*13d0*/  @!P2 BRA `(.L_x_14) ;  /* 0x0000008c00b4a947 */ /* 0x000fea0003800000 */
[----:B------:R-:W-:-:S13]  /*13e0*/  ISETP.GT.U32.AND P0, PT, R33, 0x1, PT ;  /* 0x000000012100780c */ /* 0x000fda0003f04070 */
[----:B------:R-:W-:Y:S05]  /*13f0*/  @P0 EXIT ;  /* 0x000000000000094d */ /* 0x000fea0003800000 */
.L_x_15:
[----:B------:R-:W-:-:S08]  /*1400*/  NOP ;  /* 0x0000000000007918 */ /* 0x000fd00000000000 */
[----:B------:R-:W1:Y:S02]  /*1410*/  USETMAXREG.TRY_ALLOC.CTAPOOL UP0, 0xe8 ;  /* 0x000000e8000079c8 */ /* 0x000e640008000600 */
[----:B-1----:R-:W-:-:S13]  /*1420*/  PLOP3.LUT P0, PT, PT, PT, UP0, 0x80, 0x0 ;  /* 0x000000000000781c */ /* 0x002fda0003f0f008 */
[----:B------:R-:W-:Y:S05]  /*1430*/  @!P0 BRA `(.L_x_15) ;  /* 0xfffffffc00f08947 */ /* 0x000fea000383ffff */
[----:B------:R-:W-:-:S13]  /*1440*/  LOP3.LUT P0, RZ, R8, 0xff, RZ, 0xc0, !PT ;  /* 0x000000ff08ff7812 */ /* 0x000fda000780c0ff */
[----:B------:R-:W-:Y:S05]  /*1450*/  @!P0 EXIT ;  /* 0x000000000000894d */ /* 0x000fea0003800000 */
[----:B------:R-:W1:Y:S01]  /*1460*/  S2UR UR4, SR_CgaCtaId ;  /* 0x00000000000479c3 */ /* 0x000e620000008800 */
[----:B------:R-:W-:Y:S01]  /*1470*/  VIADD R6, R5, 0xffffffff ;  /* 0xffffffff05067836 */ /* 0x000fe20000000000 */
[----:B------:R-:W-:Y:S01]  /*1480*/  SHF.R.S32.HI R0, RZ, 0x1f, R3 ;  /* 0x0000001fff007819 */ /* 0x000fe20000011403 */
[----:B------:R-:W-:Y:S01]  /*1490*/  UMOV UR41, 0x400 ;  /* 0x0000040000297882 */ /* 0x000fe20000000000 */
[----:B------:R-:W-:Y:S01]  /*14a0*/  UISETP.LT.AND UP0, UPT, UR40, 0x1, UPT ;  /* 0x000000012800788c */ /* 0x000fe2000bf01270 */
[----:B------:R-:W-:Y:S01]  /*14b0*/  LOP3.LUT R172, R16, 0x1, RZ, 0xfc, !PT ;  /* 0x0000000110ac7812 */ /* 0x000fe200078efcff */
[----:B------:R-:W-:Y:S01]  /*14c0*/  USHF.L.U32 UR44, UR40, 0x1, URZ ;  /* 0x00000001282c7899 */ /* 0x000fe2000800063f */
[----:B------:R-:W-:Y:S01]  /*14d0*/  R2UR UR42, R6 ;  /* 0x00000000062a72ca */ /* 0x000fe200000e0000 */
[----:B------:R-:W-:Y:S01]  /*14e0*/  USEL UR43, UR40, 0x1, UP0 ;  /* 0x00000001282b7887 */ /* 0x000fe20008000000 */
[CC--:B------:R-:W-:Y:S02]  /*14f0*/  LEA.HI R4, R0.reuse, R3.reuse, RZ, 0x2 ;  /* 0x0000000300047211 */ /* 0x0c0fe400078f10ff */
[----:B------:R-:W-:Y:S01]  /*1500*/  LEA.HI R0, R0, R3, RZ, 0x5 ;  /* 0x0000000300007211 */ /* 0x000fe200078f28ff */
[----:B------:R-:W-:Y:S01]  /*1510*/  UIADD3 UR43, -UR43, UR40, URZ ;  /* 0x000000282b2b7290 */ /* 0x000fe2000fffe13f */
[----:B------:R-:W-:-:S02]  /*1520*/  SHF.R.S32.HI R154, RZ, 0x2, R4 ;  /* 0x00000002ff9a7819 */ /* 0x000fc40000011404 */
[----:B------:R-:W-:Y:S02]  /*1530*/  SHF.R.S32.HI R5, RZ, 0x1f, R4 ;  /* 0x0000001fff057819 */ /* 0x000fe40000011404 */
[----:B------:R-:W-:Y:S02]  /*1540*/  LOP3.LUT R156, R4, 0xfffffffc, RZ, 0xc0, !PT ;  /* 0xfffffffc049c7812 */ /* 0x000fe400078ec0ff */
[----:B------:R-:W-:Y:S01]  /*1550*/  LEA.HI R5, R5, R154, RZ, 0x3 ;  /* 0x0000009a05057211 */ /* 0x000fe200078f18ff */
[----:B------:R-:W-:Y:S01]  /*1560*/  USHF.L.U32 UR42, UR42, 0x3, URZ ;  /* 0x000000032a2a7899 */ /* 0x000fe2000800063f */
[----:B------:R-:W-:Y:S01]  /*1570*/  ISETP.NE.AND P0, PT, R6, RZ, PT ;  /* 0x000000ff0600720c */ /* 0x000fe20003f05270 */
[----:B------:R-:W-:Y:S01]  /*1580*/  IMAD.IADD R156, R3, 0x1, -R156 ;  /* 0x00000001039c7824 */ /* 0x000fe200078e0a9c */
[----:B------:R-:W-:Y:S01]  /*1590*/  LOP3.LUT R5, R5, 0xfffffff8, RZ, 0xc0, !PT ;  /* 0xfffffff805057812 */ /* 0x000fe200078ec0ff */
[----:B-1----:R-:W-:Y:S01]  /*15a0*/  ULEA UR41, UR4, UR41, 0x18 ;  /* 0x0000002904297291 */ /* 0x002fe2000f8ec03f */
[----:B------:R-:W-:Y:S01]  /*15b0*/  SEL R173, RZ, 0x1, P0 ;  /* 0x00000001ffad7807 */ /* 0x000fe20000000000 */
[----:B------:R-:W-:Y:S01]  /*15c0*/  IMAD.U32 R158, RZ, RZ, UR42 ;  /* 0x0000002aff9e7e24 */ /* 0x000fe2000f8e00ff */
[----:B------:R-:W-:Y:S01]  /*15d0*/  ULDC UR4, c[0x0][0x284] ;  /* 0x0000a10000047ab9 */ /* 0x000fe20000000800 */
[----:B------:R-:W-:Y:S01]  /*15e0*/  IMAD.IADD R154, R154, 0x1, -R5 ;  /* 0x000000019a9a7824 */ /* 0x000fe200078e0a05 */
[----:B------:R-:W-:Y:S01]  /*15f0*/  UIADD3 UR45, UR41, 0x170, URZ ;  /* 0x00000170292d7890 */ /* 0x000fe2000fffe03f */
[----:B------:R-:W-:-:S02]  /*1600*/  SHF.R.S32.HI R5, RZ, 0x5, R0 ;  /* 0x00000005ff057819 */ /* 0x000fc40000011400 */
[C---:B------:R-:W-:Y:S02]  /*1610*/  LOP3.LUT R160, R158.reuse, 0x8, RZ, 0xc0, !PT ;  /* 0x000000089ea07812 */ /* 0x040fe400078ec0ff */
[--C-:B------:R-:W-:Y:S01]  /*1620*/  SHF.R.S32.HI R155, RZ, 0x1f, R154.reuse ;  /* 0x0000001fff9b7819 */ /* 0x100fe2000001149a */
[C-C-:B------:R-:W-:Y:S01]  /*1630*/  IMAD R161, R5.reuse, -0x10, -R154.reuse ;  /* 0xfffffff005a17824 */ /* 0x140fe200078e0a9a */
[----:B------:R-:W-:Y:S01]  /*1640*/  LOP3.LUT R158, R158, 0x8, RZ, 0xc, !PT ;  /* 0x000000089e9e7812 */ /* 0x000fe200078e0cff */
[----:B------:R-:W-:Y:S01]  /*1650*/  IMAD.U32 R157, RZ, RZ, UR45 ;  /* 0x0000002dff9d7e24 */ /* 0x000fe2000f8e00ff */
[----:B------:R-:W-:Y:S01]  /*1660*/  LOP3.LUT R160, R160, 0x18, RZ, 0x3c, !PT ;  /* 0x00000018a0a07812 */ /* 0x000fe200078e3cff */
[----:B------:R-:W-:-:S04]  /*1670*/  IMAD.WIDE R154, R5, 0x10, R154 ;  /* 0x00000010059a7825 */ /* 0x000fc800078e029a */
[----:B------:R-:W-:Y:S02]  /*1680*/  VIADD R159, R157, UR42 ;  /* 0x0000002a9d9f7c36 */ /* 0x000fe40008000000 */
[----:B------:R-:W-:-:S07]  /*1690*/  VIADD R161, R161, UR4 ;  /* 0x00000004a1a17c36 */ /* 0x000fce0008000000 */
.L_x_291:
[----:B------:R-:W-:Y:S01]  /*16a0*/  SHF.L.U32 R0, R173, 0x1f, RZ ;  /* 0x0000001fad007819 */ /* 0x000fe200000006ff */
[----:B------:R-:W-:Y:S02]  /*16b0*/  ULDC UR4, c[0x0][0x28c] ;  /* 0x0000a30000047ab9 */ /* 0x000fe40000000800 */
[----:B------:R-:W-:Y:S01]  /*16c0*/  ISETP.LT.AND P1, PT, RZ, UR4, PT ;  /* 0x00000004ff007c0c */ /* 0x000fe2000bf21270 */
[----:B------:R-:W1:Y:S02]  /*16d0*/  SYNCS.PHASECHK.TRANS64.TRYWAIT P0, [R157+UR42], R0 ;  /* 0x000000009d0075a7 */ /* 0x000e64000800016a */
[----:B-1-34-:R-:W-:Y:S10]  /*16e0*/  @!P0 BRA `(.L_x_16) ;  /* 0x000000a400708947 */ /* 0x01aff40003800000 */
.L_x_331:
[----:B------:R-:W-:Y:S05]  /*16f0*/  @P1 BRA `(.L_x_17) ;  /* 0x0000000000401947 */ /* 0x000fea0003800000 */
[----:B-1----:R-:W-:Y:S01]  /*1700*/  MOV R0, 0x0 ;  /* 0x0000000000007802 */ /* 0x002fe20000000f00 */
[----:B------:R-:W-:Y:S01]  /*1710*/  ULDC.64 UR4, c[0x4][0x68] ;  /* 0x01001a0000047ab9 */ /* 0x000fe20000000a00 */
[----:B------:R-:W-:Y:S01]  /*1720*/  ULDC.64 UR6, c[0x4][0x8] ;  /* 0x0100020000067ab9 */ /* 0x000fe20000000a00 */
[----:B------:R-:W-:Y:S01]  /*1730*/  IMAD.U32 R4, RZ, RZ, UR4 ;  /* 0x00000004ff047e24 */ /* 0x000fe2000f8e00ff */
[----:B------:R1:W2:Y:S01]  /*1740*/  LDC.64 R14, c[0x4][R0] ;  /* 0x01000000000e7b82 */ /* 0x0002a20000000a00 */
[----:B------:R-:W-:Y:S01]  /*1750*/  IMAD.U32 R5, RZ, RZ, UR5 ;  /* 0x00000005ff057e24 */ /* 0x000fe2000f8e00ff */
[----:B------:R-:W-:Y:S01]  /*1760*/  ULDC.64 UR4, c[0x4][0x70] ;  /* 0x01001c0000047ab9 */ /* 0x000fe20000000a00 */
[----:B------:R-:W-:Y:S02]  /*1770*/  IMAD.U32 R10, RZ, RZ, UR6 ;  /* 0x00000006ff0a7e24 */ /* 0x000fe4000f8e00ff */
[----:B------:R-:W-:Y:S02]  /*1780*/  IMAD.U32 R6, RZ, RZ, UR4 ;  /* 0x00000004ff067e24 */ /* 0x000fe4000f8e00ff */
[----:B------:R-:W-:-:S02]  /*1790*/  IMAD.U32 R7, RZ, RZ, UR5 ;  /* 0x00000005ff077e24 */ /* 0x000fc4000f8e00ff */
[----:B------:R-:W-:Y:S02]  /*17a0*/  IMAD.U32 R11, RZ, RZ, UR7 ;  /* 0x00000007ff0b7e24 */ /* 0x000fe4000f8e00ff */
[----:B------:R-:W-:Y:S02]  /*17b0*/  IMAD.MOV.U32 R8, RZ, RZ, 0x1e1 ;  /* 0x000001e1ff087424 */ /* 0x000fe400078e00ff */
[----:B0-----:R-:W-:Y:S02]  /*17c0*/  IMAD.MOV.U32 R12, RZ, RZ, 0x1 ;  /* 0x00000001ff0c7424 */ /* 0x001fe400078e00ff */
[----:B-1----:R-:W-:-:S07]  /*17d0*/  IMAD.MOV.U32 R13, RZ, RZ, RZ ;  /* 0x000000ffff0d7224 */ /* 0x002fce00078e00ff */
[----:B------:R-:W-:-:S07]  /*17e0*/  LEPC R20, `(.L_x_17) ;  /* 0x000000001014794e */ /* 0x000fce0000000000 */
[----:B--2--5:R-:W-:Y:S05]  /*17f0*/  CALL.ABS.NOINC R14 ;  /* 0x000000000e007343 */ /* 0x024fea0003c00000 */
.L_x_17:
[----:B------:R-:W-:-:S13]  /*1800*/  ISETP.NE.AND P0, PT, R172, 0x3, PT ;  /* 0x00000003ac00780c */ /* 0x000fda0003f05270 */
[----:B------:R-:W-:Y:S05]  /*1810*/  @!P0 BRA `(.L_x_18) ;  /* 0x0000000000048947 */ /* 0x000fea0003800000 */
[----:B------:R-:W-:Y:S01]  /*1820*/  BPT.TRAP 0x1 ;  /* 0x000000040000795c */ /* 0x000fe20000300000 */
.L_x_18:
[----:B------:R-:W-:Y:S02]  /*1830*/  IMAD.U32 R3, RZ, RZ, UR39 ;  /* 0x00000027ff037e24 */ /* 0x000fe4000f8e00ff */
[----:B-1----:R-:W-:-:S03]  /*1840*/  IMAD.U32 R0, RZ, RZ, UR38 ;  /* 0x00000026ff007e24 */ /* 0x002fc6000f8e00ff */
[----:B------:R-:W-:Y:S02]  /*1850*/  LEA R3, R3, UR41, 0x3 ;  /* 0x0000002903037c11 */ /* 0x000fe4000f8e18ff */
[----:B------:R-:W-:-:S04]  /*1860*/  SHF.L.U32 R0, R0, 0x1f, RZ ;  /* 0x0000001f00007819 */ /* 0x000fc800000006ff */
[----:B------:R1:W2:Y:S01]  /*1870*/  SYNCS.PHASECHK.TRANS64.TRYWAIT P1, [R3+URZ], R0 ;  /* 0x00000000030075a7 */ /* 0x0002a2000802017f */
[----:B------:R-:W-:Y:S05]  /*1880*/  @!P0 BRA `(.L_x_19) ;  /* 0x0000000000048947 */ /* 0x000fea0003800000 */
[----:B------:R-:W-:Y:S01]  /*1890*/  BPT.TRAP 0x1 ;  /* 0x000000040000795c */ /* 0x000fe20000300000 */
.L_x_19:
[----:B------:R-:W-:-:S05]  /*18a0*/  IMAD.U32 R4, RZ, RZ, UR43 ;  /* 0x0000002bff047e24 */ /* 0x000fca000f8e00ff */
[----:B------:R-:W-:Y:S01]  /*18b0*/  ISETP.GE.AND P2, PT, R4, 0x1, PT ;  /* 0x000000010400780c */ /* 0x000fe20003f46270 */
[----:B--2---:R-:W-:-:S12]  /*18c0*/  @P1 BRA `(.L_x_20) ;  /* 0x0000000000081947 */ /* 0x004fd80003800000 */
[----:B------:R-:W2:Y:S02]  /*18d0*/  SYNCS.PHASECHK.TRANS64.TRYWAIT P1, [R3+URZ], R0 ;  /* 0x00000000030075a7 */ /* 0x000ea4000802017f */
[----:B--2---:R-:W-:Y:S05]  /*18e0*/  @!P1 BRA `(.L_x_21) ;  /* 0x000000a400049947 */ /* 0x004fea0003800000 */
.L_x_20:
[----:B------:R-:W-:Y:S05]  /*18f0*/  WARPSYNC.ALL ;  /* 0x0000000000007948 */ /* 0x000fea0003800000 */
[----:B------:R-:W-:Y:S01]  /*1900*/  UIADD3 UR4, UR41, 0x280, URZ ;  /* 0x0000028029047890 */ /* 0x000fe2000fffe03f */
[----:B------:R-:W-:Y:S01]  /*1910*/  WARPGROUP.ARRIVE ;  /* 0x00000000000079c5 */ /* 0x000fe20000000000 */
[----:B------:R-:W-:Y:S02]  /*1920*/  UIADD3 UR5, UR41, 0xb280, URZ ;  /* 0x0000b28029057890 */ /* 0x000fe4000fffe03f */
[----:B------:R-:W-:Y:S02]  /*1930*/  USHF.R.U32.HI UR4, URZ, 0x4, UR4 ;  /* 0x000000043f047899 */ /* 0x000fe40008011604 */
[----:B------:R-:W-:-:S02]  /*1940*/  USHF.R.U32.HI UR5, URZ, 0x4, UR5 ;  /* 0x000000043f057899 */ /* 0x000fc40008011605 */
[----:B------:R-:W-:Y:S02]  /*1950*/  ULOP3.LUT UR4, UR4, 0x3fff, URZ, 0xc0, !UPT ;  /* 0x00003fff04047892 */ /* 0x000fe4000f8ec03f */
[----:B------:R-:W-:Y:S02]  /*1960*/  ULOP3.LUT UR5, UR5, 0x3fff, URZ, 0xc0, !UPT ;  /* 0x00003fff05057892 */ /* 0x000fe4000f8ec03f */
[----:B------:R-:W-:Y:S02]  /*1970*/  ULOP3.LUT UR11, UR4, 0x10000, URZ, 0xfc, !UPT ;  /* 0x00010000040b7892 */ /* 0x000fe4000f8efc3f */
[----:B------:R-:W-:Y:S02]  /*1980*/  ULOP3.LUT UR10, UR5, 0x10000, URZ, 0xfc, !UPT ;  /* 0x00010000050a7892 */ /* 0x000fe4000f8efc3f */
[----:B------:R-:W-:Y:S02]  /*1990*/  ULEA UR4, UR39, UR11, 0x7 ;  /* 0x0000000b27047291 */ /* 0x000fe4000f8e383f */
[----:B------:R-:W-:Y:S01]  /*19a0*/  ULEA UR6, UR39, UR10, 0x9 ;  /* 0x0000000a27067291 */ /* 0x000fe2000f8e483f */
[----:B------:R-:W-:Y:S01]  /*19b0*/  UMOV UR5, 0xc0000010 ;  /* 0xc000001000057882 */ /* 0x000fe20000000000 */
[----:B------:R-:W-:-:S07]  /*19c0*/  UMOV UR7, 0xc0000010 ;  /* 0xc000001000077882 */ /* 0x000fce0000000000 */
[----:B------:R-:W-:Y:S03]  /*19d0*/  HGMMA.64x256x16.F32 R24, gdesc[UR4], RZ, !UPT, gsb0 ;  /* 0x03e00000041879f0 */ /* 0x000fe6000c0008ff */
[----:B------:R-:W-:Y:S02]  /*19e0*/  WARPGROUP.DEPBAR.LE gsb0, 0x0 ;  /* 0x00008000000079c5 */ /* 0x000fe40000010000 */
[----:B------:R-:W-:Y:S05]  /*19f0*/  @!P2 BRA `(.L_x_22) ;  /* 0x0000000000b4a947 */ /* 0x000fea0003800000 */
[----:B------:R-:W-:Y:S01]  /*1a00*/  UIADD3 UR4, UR39, 0x1, URZ ;  /* 0x0000000127047890 */ /* 0x000fe2000fffe03f */
[----:B-12---:R-:W-:Y:S01]  /*1a10*/  IMAD.U32 R0, RZ, RZ, UR43 ;  /* 0x0000002bff007e24 */ /* 0x006fe2000f8e00ff */
[----:B------:R-:W-:Y:S02]  /*1a20*/  UMOV UR9, UR39 ;  /* 0x0000002700097c82 */ /* 0x000fe40008000000 */
[----:B------:R-:W-:-:S04]  /*1a30*/  UISETP.NE.AND UP0, UPT, UR4, 0x16, UPT ;  /* 0x000000160400788c */ /* 0x000fc8000bf05270 */
[----:B------:R-:W-:Y:S02]  /*1a40*/  USEL UR5, URZ, 0x1, UP0 ;  /* 0x000000013f057887 */ /* 0x000fe40008000000 */
[----:B------:R-:W-:Y:S02]  /*1a50*/  USEL UR8, UR4, URZ, UP0 ;  /* 0x0000003f04087287 */ /* 0x000fe40008000000 */
[----:B------:R-:W-:-:S06]  /*1a60*/  ULOP3.LUT UR5, UR38, UR5, URZ, 0x3c, !UPT ;  /* 0x0000000526057292 */ /* 0x000fcc000f8e3c3f */
[----:B------:R-:W-:-:S07]  /*1a70*/  IMAD.U32 R5, RZ, RZ, UR5 ;  /* 0x00000005ff057e24 */ /* 0x000fce000f8e00ff */
.L_x_29:
[----:B-12---:R-:W-:Y:S05]  /*1a80*/  @!P0 BRA `(.L_x_23) ;  /* 0x0000000000048947 */ /* 0x006fea0003800000 */
[----:B------:R-:W-:Y:S01]  /*1a90*/  BPT.TRAP 0x1 ;  /* 0x000000040000795c */ /* 0x000fe20000300000 */
.L_x_23:
[----:B------:R-:W-:Y:S01]  /*1aa0*/  ULEA UR4, UR8, UR41, 0x3 ;  /* 0x0000002908047291 */ /* 0x000fe2000f8e183f */
[----:B------:R-:W-:-:S08]  /*1ab0*/  SHF.L.U32 R3, R5, 0x1f, RZ ;  /* 0x0000001f05037819 */ /* 0x000fd000000006ff */
[----:B------:R1:W2:Y:S01]  /*1ac0*/  SYNCS.PHASECHK.TRANS64.TRYWAIT P1, [UR4], R3 ;  /* 0x00000003ff0075a7 */ /* 0x0002a20008020144 */
[----:B------:R-:W-:Y:S05]  /*1ad0*/  @!P0 BRA `(.L_x_24) ;  /* 0x0000000000048947 */ /* 0x000fea0003800000 */
[----:B------:R-:W-:Y:S01]  /*1ae0*/  BPT.TRAP 0x1 ;  /* 0x000000040000795c */ /* 0x000fe20000300000 */
.L_x_24:
[----:B--2---:R-:W-:Y:S05]  /*1af0*/  @P1 BRA `(.L_x_25) ;  /* 0x0000000000081947 */ /* 0x004fea0003800000 */
[----:B------:R-:W2:Y:S02]  /*1b00*/  SYNCS.PHASECHK.TRANS64.TRYWAIT P1, [UR4], R3 ;  /* 0x00000003ff0075a7 */ /* 0x000ea40008020144 */
[----:B--2---:R-:W-:Y:S05]  /*1b10*/  @!P1 BRA `(.L_x_26) ;  /* 0x000000a0008c9947 */ /* 0x004fea0003800000 */
.L_x_25:
[----:B------:R-:W-:Y:S01]  /*1b20*/  ULEA UR4, UR8, UR11, 0x7 ;  /* 0x0000000b08047291 */ /* 0x000fe2000f8e383f */
[----:B------:R-:W-:Y:S01]  /*1b30*/  WARPGROUP.ARRIVE ;  /* 0x00000000000079c5 */ /* 0x000fe20000000000 */
[----:B------:R-:W-:Y:S01]  /*1b40*/  ULEA UR6, UR8, UR10, 0x9 ;  /* 0x0000000a08067291 */ /* 0x000fe2000f8e483f */
[----:B------:R-:W-:Y:S01]  /*1b50*/  UMOV UR5, 0xc0000010 ;  /* 0xc000001000057882 */ /* 0x000fe20000000000 */
[----:B------:R-:W-:-:S07]  /*1b60*/  UMOV UR7, 0xc0000010 ;  /* 0xc000001000077882 */ /* 0x000fce0000000000 */
[----:B------:R-:W-:Y:S03]  /*1b70*/  HGMMA.64x256x16.F32 R24, gdesc[UR4], R24, gsb0 ;  /* 0x03e00000041879f0 */ /* 0x000fe60008000818 */
[----:B------:R-:W-:Y:S02]  /*1b80*/  WARPGROUP.DEPBAR.LE gsb0, 0x0 ;  /* 0x00008000000079c5 */ /* 0x000fe40000010000 */
[----:B------:R-:W-:Y:S05]  /*1b90*/  @!P0 BRA `(.L_x_27) ;  /* 0x0000000000048947 */ /* 0x000fea0003800000 */
[----:B------:R-:W-:Y:S01]  /*1ba0*/  BPT.TRAP 0x1 ;  /* 0x000000040000795c */ /* 0x000fe20000300000 */
.L_x_27:
[----:B------:R-:W-:Y:S01]  /*1bb0*/  ULEA UR4, UR9, UR41, 0x3 ;  /* 0x0000002909047291 */ /* 0x000fe2000f8e183f */
[----:B------:R-:W-:-:S03]  /*1bc0*/  ISETP.GT.U32.AND P1, PT, R16, 0x1, PT ;  /* 0x000000011000780c */ /* 0x000fc60003f24070 */
[----:B------:R-:W-:-:S04]  /*1bd0*/  UIADD3 UR4, UR4, 0xb0, URZ ;  /* 0x000000b004047890 */ /* 0x000fc8000fffe03f */
[----:B------:R-:W-:-:S09]  /*1be0*/  UPRMT UR4, URZ, 0x654, UR4 ;  /* 0x000006543f047896 */ /* 0x000fd20008000004 */
[----:B------:R-:W-:Y:S01]  /*1bf0*/  SYNCS.ARRIVE.TRANS64.RED.A1T0 RZ, [UR4], RZ ;  /* 0x000000ffffff79a7 */ /* 0x000fe20008100404 */
[----:B------:R-:W-:Y:S05]  /*1c00*/  @P1 BRA `(.L_x_28) ;  /* 0x0000000000041947 */ /* 0x000fea0003800000 */
[----:B------:R-:W-:Y:S01]  /*1c10*/  BPT.TRAP 0x1 ;  /* 0x000000040000795c */ /* 0x000fe20000300000 */
.L_x_28:
[----:B------:R-:W-:Y:S01]  /*1c20*/  UIADD3 UR8, UR8, 0x1, URZ ;  /* 0x0000000108087890 */ /* 0x000fe2000fffe03f */
[C---:B------:R-:W-:Y:S01]  /*1c30*/  ISETP.GT.AND P1, PT, R0.reuse, 0x1, PT ;  /* 0x000000010000780c */ /* 0x040fe20003f24270 */
[----:B------:R-:W-:Y:S01]  /*1c40*/  UIADD3 UR9, UR9, 0x1, URZ ;  /* 0x0000000109097890 */ /* 0x000fe2000fffe03f */
[----:B------:R-:W-:Y:S01]  /*1c50*/  VIADD R0, R0, 0xffffffff ;  /* 0xffffffff00007836 */ /* 0x000fe20000000000 */
[----:B------:R-:W-:Y:S02]  /*1c60*/  UISETP.NE.AND UP0, UPT, UR8, 0x16, UPT ;  /* 0x000000160800788c */ /* 0x000fe4000bf05270 */
[----:B------:R-:W-:Y:S02]  /*1c70*/  UISETP.NE.AND UP1, UPT, UR9, 0x16, UPT ;  /* 0x000000160900788c */ /* 0x000fe4000bf25270 */
[----:B------:R-:W-:Y:S02]  /*1c80*/  USEL UR4, URZ, 0x1, UP0 ;  /* 0x000000013f047887 */ /* 0x000fe40008000000 */
[----:B------:R-:W-:-:S02]  /*1c90*/  USEL UR8, UR8, URZ, UP0 ;  /* 0x0000003f08087287 */ /* 0x000fc40008000000 */
[----:B------:R-:W-:Y:S02]  /*1ca0*/  USEL UR9, UR9, URZ, UP1 ;  /* 0x0000003f09097287 */ /* 0x000fe40008800000 */
[----:B------:R-:W-:Y:S01]  /*1cb0*/  LOP3.LUT R5, R5, UR4, RZ, 0x3c, !PT ;  /* 0x0000000405057c12 */ /* 0x000fe2000f8e3cff */
[----:B------:R-:W-:Y:S09]  /*1cc0*/  @P1 BRA `(.L_x_29) ;  /* 0xfffffffc006c1947 */ /* 0x000ff2000383ffff */
.L_x_22:
[----:B-12---:R-:W1:Y:S01]  /*1cd0*/  LDC R0, c[0x0][0x28c] ;  /* 0x0000a300ff007b82 */ /* 0x006e620000000800 */
[----:B------:R2:W-:Y:S01]  /*1ce0*/  SYNCS.ARRIVE.TRANS64.A1T0 RZ, [R158+UR45], RZ ;  /* 0x000000ff9eff79a7 */ /* 0x0005e2000810002d */
[----:B-1----:R-:W-:-:S13]  /*1cf0*/  ISETP.GE.AND P1, PT, R0, 0x1, PT ;  /* 0x000000010000780c */ /* 0x002fda0003f26270 */
[----:B--2---:R-:W-:Y:S05]  /*1d00*/  @!P1 BRA `(.L_x_30) ;  /* 0x0000000000349947 */ /* 0x004fea0003800000 */
[----:B------:R-:W-:Y:S05]  /*1d10*/  @!P0 BRA `(.L_x_31) ;  /* 0x0000000000048947 */ /* 0x000fea0003800000 */
[----:B------:R-:W-:Y:S01]  /*1d20*/  BPT.TRAP 0x1 ;  /* 0x000000040000795c */ /* 0x000fe20000300000 */
.L_x_31:
[----:B------:R-:W-:Y:S01]  /*1d30*/  UIADD3 UR6, UR43, UR39, URZ ;  /* 0x000000272b067290 */ /* 0x000fe2000fffe03f */
[----:B------:R-:W-:-:S03]  /*1d40*/  ISETP.GT.U32.AND P0, PT, R16, 0x1, PT ;  /* 0x000000011000780c */ /* 0x000fc60003f04070 */
[----:B------:R-:W-:-:S04]  /*1d50*/  UIMAD.WIDE.U32 UR4, UR6, -0x45d1745d, URZ ;  /* 0xba2e8ba3060478a5 */ /* 0x000fc8000f8e003f */
[----:B------:R-:W-:-:S04]  /*1d60*/  USHF.R.U32.HI UR4, URZ, 0x4, UR5 ;  /* 0x000000043f047899 */ /* 0x000fc80008011605 */
[----:B------:R-:W-:-:S04]  /*1d70*/  UIMAD UR6, UR4, -0x16, UR6 ;  /* 0xffffffea040678a4 */ /* 0x000fc8000f8e0206 */
[----:B------:R-:W-:-:S04]  /*1d80*/  ULEA UR6, UR6, UR41, 0x3 ;  /* 0x0000002906067291 */ /* 0x000fc8000f8e183f */
[----:B------:R-:W-:-:S04]  /*1d90*/  UIADD3 UR6, UR6, 0xb0, URZ ;  /* 0x000000b006067890 */ /* 0x000fc8000fffe03f */
[----:B------:R-:W-:-:S09]  /*1da0*/  UPRMT UR6, URZ, 0x654, UR6 ;  /* 0x000006543f067896 */ /* 0x000fd20008000006 */
[----:B------:R-:W-:Y:S01]  /*1db0*/  SYNCS.ARRIVE.TRANS64.RED.A1T0 RZ, [UR6], RZ ;  /* 0x000000ffffff79a7 */ /* 0x000fe20008100406 */
[----:B------:R-:W-:Y:S05]  /*1dc0*/  @P0 BRA `(.L_x_30) ;  /* 0x0000000000040947 */ /* 0x000fea0003800000 */
[----:B------:R-:W-:Y:S01]  /*1dd0*/  BPT.TRAP 0x1 ;  /* 0x000000040000795c */ /* 0x000fe20000300000 */
.L_x_30:
[----:B------:R-:W-:Y:S01]  /*1de0*/  SHF.L.U32 R0, R173, 0x1f, RZ ;  /* 0x0000001fad007819 */ /* 0x000fe200000006ff */
[----:B------:R-:W-:Y:S01]  /*1df0*/  UIADD3 UR39, UR44, UR39, URZ ;  /* 0x000000272c277290 */ /* 0x000fe2000fffe03f */
[----:B------:R-:W1:Y:S01]  /*1e00*/  LDC R15, c[0x0][0x288] ;  /* 0x0000a200ff0f7b82 */ /* 0x000e620000000800 */
[----:B------:R-:W-:Y:S01]  /*1e10*/  UISETP.GE.U32.AND UP1, UPT, UR44, 0x16, UPT ;  /* 0x000000162c00788c */ /* 0x000fe2000bf26070 */
[----:B------:R-:W-:Y:S01]  /*1e20*/  IMAD.SHL.U32 R8, R156, 0x2, RZ ;  /* 0x000000029c087824 */ /* 0x000fe200078e00ff */
[----:B------:R-:W-:Y:S02]  /*1e30*/  UISETP.GT.U32.AND UP0, UPT, UR39, 0x15, UPT ;  /* 0x000000152700788c */ /* 0x000fe4000bf04070 */
[----:B------:R-:W-:Y:S02]  /*1e40*/  UIMAD.WIDE.U32 UR4, UR39, -0x45d1745d, URZ ;  /* 0xba2e8ba3270478a5 */ /* 0x000fe4000f8e003f */
[----:B------:R-:W-:Y:S01]  /*1e50*/  UISETP.LT.U32.AND UP0, UPT, UR44, 0x16, UP0 ;  /* 0x000000162c00788c */ /* 0x000fe20008701070 */
[----:B------:R-:W2:Y:S01]  /*1e60*/  SYNCS.PHASECHK.TRANS64.TRYWAIT P0, [R157+UR42+0x10], R0 ;  /* 0x000010009d0075a7 */ /* 0x000ea2000800016a */
[----:B------:R-:W-:Y:S01]  /*1e70*/  USHF.R.U32.HI UR4, URZ, 0x4, UR5 ;  /* 0x000000043f047899 */ /* 0x000fe20008011605 */
[----:B------:R-:W-:Y:S01]  /*1e80*/  SHF.R.S32.HI R9, RZ, 0x1f, R8 ;  /* 0x0000001fff097819 */ /* 0x000fe20000011408 */
[----:B------:R-:W-:-:S02]  /*1e90*/  USEL UR6, URZ, 0x1, !UP0 ;  /* 0x000000013f067887 */ /* 0x000fc4000c000000 */
[----:B------:R-:W-:Y:S02]  /*1ea0*/  UIMAD UR39, UR4, -0x16, UR39 ;  /* 0xffffffea042778a4 */ /* 0x000fe4000f8e0227 */
[----:B------:R-:W-:-:S04]  /*1eb0*/  ULOP3.LUT UR38, UR38, UR6, URZ, 0x3c, !UPT ;  /* 0x0000000626267292 */ /* 0x000fc8000f8e3c3f */
[----:B------:R-:W-:Y:S01]  /*1ec0*/  @UP1 ULOP3.LUT UR38, UR38, 0x1, UR4, 0x78, !UPT ;  /* 0x0000000126261892 */ /* 0x000fe2000f8e7804 */
[----:B-12---:R-:W-:Y:S11]  /*1ed0*/  @!P0 BRA `(.L_x_32) ;  /* 0x0000009c00b48947 */ /* 0x006ff60003800000 */
.L_x_332:
[----:B------:R-:W-:Y:S01]  /*1ee0*/  IMAD.SHL.U32 R14, R19, 0x40, RZ ;  /* 0x00000040130e7824 */ /* 0x000fe200078e00ff */
[----:B------:R-:W-:Y:S01]  /*1ef0*/  ULDC UR6, c[0x0][0x284] ;  /* 0x0000a10000067ab9 */ /* 0x000fe20000000800 */
[----:B0-----:R-:W-:Y:S01]  /*1f00*/  IMAD.SHL.U32 R12, R22, 0x100, RZ ;  /* 0x00000100160c7824 */ /* 0x001fe200078e00ff */
[----:B------:R-:W-:Y:S01]  /*1f10*/  SHF.R.S32.HI R165, RZ, 0x1f, R2 ;  /* 0x0000001fffa57819 */ /* 0x000fe20000011402 */
[----:B------:R-:W-:Y:S01]  /*1f20*/  ULDC.64 UR4, c[0x0][0x5d0] ;  /* 0x0001740000047ab9 */ /* 0x000fe20000000a00 */
[----:B------:R-:W-:Y:S01]  /*1f30*/  ISETP.GE.AND P0, PT, R14, UR6, PT ;  /* 0x000000060e007c0c */ /* 0x000fe2000bf06270 */
[----:B------:R-:W-:Y:S01]  /*1f40*/  IMAD.WIDE.U32 R4, R2, UR4, R8 ;  /* 0x0000000402047c25 */ /* 0x000fe2000f8e0008 */
[----:B------:R-:W-:Y:S02]  /*1f50*/  SHF.R.S32.HI R13, RZ, 0x1f, R12 ;  /* 0x0000001fff0d7819 */ /* 0x000fe4000001140c */
[C---:B------:R-:W-:Y:S01]  /*1f60*/  ISETP.GE.OR P0, PT, R12.reuse, R15, P0 ;  /* 0x0000000f0c00720c */ /* 0x040fe20000706670 */
[----:B------:R-:W-:Y:S01]  /*1f70*/  IMAD R3, R165, UR4, RZ ;  /* 0x00000004a5037c24 */ /* 0x000fe2000f8e02ff */
[----:B------:R-:W-:-:S03]  /*1f80*/  IADD3 R6, P1, R12, R4, RZ ;  /* 0x000000040c067210 */ /* 0x000fc60007f3e0ff */
[----:B------:R-:W-:-:S05]  /*1f90*/  IMAD R3, R2, UR5, R3 ;  /* 0x0000000502037c24 */ /* 0x000fca000f8e0203 */
[----:B------:R-:W-:-:S03]  /*1fa0*/  IADD3.X R7, R13, R5, R3, P1, !PT ;  /* 0x000000050d077210 */ /* 0x000fc60000ffe403 */
[----:B------:R-:W-:Y:S05]  /*1fb0*/  @P0 BRA `(.L_x_33) ;  /* 0x0000007c000c0947 */ /* 0x000fea0003800000 */
[----:B------:R-:W0:Y:S01]  /*1fc0*/  LDC.64 R10, c[0x0][0x5c8] ;  /* 0x00017200ff0a7b82 */ /* 0x000e220000000a00 */
[----:B-----5:R-:W-:Y:S01]  /*1fd0*/  FSETP.NEU.AND P0, PT, R152, RZ, PT ;  /* 0x000000ff9800720b */ /* 0x020fe20003f0d000 */
[----:B------:R-:W-:Y:S01]  /*1fe0*/  IMAD R3, R156, -0x2, R15 ;  /* 0xfffffffe9c037824 */ /* 0x000fe200078e020f */
[----:B------:R-:W-:Y:S01]  /*1ff0*/  BSSY B0, `(.L_x_33) ;  /* 0x00007bf000007945 */ /* 0x000fe20003800000 */
[----:B------:R-:W-:-:S04]  /*2000*/  IMAD.WIDE R162, R19, 0x40, R154 ;  /* 0x0000004013a27825 */ /* 0x000fc800078e029a */
[----:B-1----:R-:W-:Y:S02]  /*2010*/  IMAD.IADD R0, R3, 0x1, -R12 ;  /* 0x0000000103007824 */ /* 0x002fe400078e0a0c */
[----:B------:R-:W-:-:S03]  /*2020*/  IMAD.IADD R3, R161, 0x1, -R14 ;  /* 0x00000001a1037824 */ /* 0x000fc600078e0a0e */
[----:B------:R-:W-:-:S04]  /*2030*/  ISETP.GT.AND P2, PT, R0, RZ, PT ;  /* 0x000000ff0000720c */ /* 0x000fc80003f44270 */
[----:B------:R-:W-:Y:S01]  /*2040*/  ISETP.GT.AND P1, PT, R3, RZ, P2 ;  /* 0x000000ff0300720c */ /* 0x000fe20001724270 */
[-C--:B0-----:R-:W-:Y:S02]  /*2050*/  IMAD R4, R163, R10.reuse, RZ ;  /* 0x0000000aa3047224 */ /* 0x081fe400078e02ff */
[----:B------:R-:W-:-:S04]  /*2060*/  IMAD.WIDE.U32 R6, R162, R10, R6 ;  /* 0x0000000aa2067225 */ /* 0x000fc800078e0006 */
[----:B------:R-:W-:-:S04]  /*2070*/  IMAD R5, R162, R11, R4 ;  /* 0x0000000ba2057224 */ /* 0x000fc800078e0204 */
[----:B------:R-:W-:Y:S01]  /*2080*/  IMAD.IADD R179, R7, 0x1, R5 ;  /* 0x0000000107b37824 */ /* 0x000fe200078e0205 */
[----:B------:R-:W-:Y:S06]  /*2090*/  @!P0 BRA `(.L_x_34) ;  /* 0x0000005400a08947 */ /* 0x000fec0003800000 */
[----:B------:R-:W0:Y:S01]  /*20a0*/  LDC.64 R20, c[0x0][0x5b8] ;  /* 0x00016e00ff147b82 */ /* 0x000e220000000a00 */
[----:B------:R-:W-:-:S07]  /*20b0*/  ULDC.64 UR4, c[0x0][0x5c0] ;  /* 0x0001700000047ab9 */ /* 0x000fce0000000a00 */
[----:B------:R-:W1:Y:S08]  /*20c0*/  LDC.64 R166, c[0x0][0x5b0] ;  /* 0x00016c00ffa67b82 */ /* 0x000e700000000a00 */
[----:B------:R-:W2:Y:S01]  /*20d0*/  LDC.64 R14, c[0x0][0x5a8] ;  /* 0x00016a00ff0e7b82 */ /* 0x000ea20000000a00 */
[-C--:B0-----:R-:W-:Y:S02]  /*20e0*/  IMAD R7, R165, R20.reuse, RZ ;  /* 0x00000014a5077224 */ /* 0x081fe400078e02ff */
[----:B------:R-:W-:-:S04]  /*20f0*/  IMAD.WIDE.U32 R4, R2, R20, R8 ;  /* 0x0000001402047225 */ /* 0x000fc800078e0008 */
[----:B------:R-:W-:Y:S01]  /*2100*/  IMAD R175, R2, R21, R7 ;  /* 0x0000001502af7224 */ /* 0x000fe200078e0207 */
[----:B------:R-:W-:Y:S01]  /*2110*/  IADD3 R164, P0, R12, R4, RZ ;  /* 0x000000040ca47210 */ /* 0x000fe20007f1e0ff */
[----:B-1----:R-:W-:-:S03]  /*2120*/  IMAD R4, R163, R166, RZ ;  /* 0x000000a6a3047224 */ /* 0x002fc600078e02ff */
[----:B------:R-:W-:Y:S01]  /*2130*/  IADD3.X R165, R13, R5, R175, P0, !PT ;  /* 0x000000050da57210 */ /* 0x000fe200007fe4af */
[C---:B------:R-:W-:Y:S02]  /*2140*/  IMAD R177, R162.reuse, R167, R4 ;  /* 0x000000a7a2b17224 */ /* 0x040fe400078e0204 */
[----:B------:R-:W-:-:S04]  /*2150*/  IMAD.WIDE.U32 R4, R162, R166, R164 ;  /* 0x000000a6a2047225 */ /* 0x000fc800078e00a4 */
[----:B------:R-:W-:Y:S01]  /*2160*/  IMAD.IADD R5, R5, 0x1, R177 ;  /* 0x0000000105057824 */ /* 0x000fe200078e02b1 */
[----:B--2---:R-:W-:-:S04]  /*2170*/  LEA R168, P0, R4, R14, 0x1 ;  /* 0x0000000e04a87211 */ /* 0x004fc800078008ff */
[----:B------:R-:W-:-:S05]  /*2180*/  LEA.HI.X R169, R4, R15, R5, 0x1, P0 ;  /* 0x0000000f04a97211 */ /* 0x000fca00000f0c05 */
[----:B------:R0:W2:Y:S01]  /*2190*/  @P1 LDG.E.LTC128B.U16 R19, desc[UR36][R168.64] ;  /* 0x00000024a8131981 */ /* 0x0000a2000c1e1520 */
[----:B------:R-:W-:Y:S01]  /*21a0*/  IMAD.WIDE.U32 R4, R162, R166, R12 ;  /* 0x000000a6a2047225 */ /* 0x000fe200078e000c */
[----:B------:R-:W-:Y:S02]  /*21b0*/  BSSY B1, `(.L_x_35) ;  /* 0x0000014000017945 */ /* 0x000fe40003800000 */
[----:B------:R-:W-:-:S04]  /*21c0*/  IADD3 R170, P0, R8, R4, RZ ;  /* 0x0000000408aa7210 */ /* 0x000fc80007f1e0ff */
[----:B------:R-:W-:Y:S01]  /*21d0*/  IADD3.X R171, R9, R177, R5, P0, !PT ;  /* 0x000000b109ab7210 */ /* 0x000fe200007fe405 */
[----:B0-----:R-:W-:Y:S01]  /*21e0*/  IMAD.SHL.U32 R168, R166, 0x8, RZ ;  /* 0x00000008a6a87824 */ /* 0x001fe200078e00ff */
[----:B------:R-:W-:Y:S02]  /*21f0*/  LEA R4, P0, R6, UR4, 0x1 ;  /* 0x0000000406047c11 */ /* 0x000fe4000f8008ff */
[----:B------:R-:W-:Y:S01]  /*2200*/  SHF.L.U64.HI R169, R166, 0x3, R167 ;  /* 0x00000003a6a97819 */ /* 0x000fe200000102a7 */
[----:B------:R-:W-:Y:S01]  /*2210*/  IMAD.WIDE.U32 R170, R2, R20, R170 ;  /* 0x0000001402aa7225 */ /* 0x000fe200078e00aa */
[----:B------:R-:W-:Y:S02]  /*2220*/  LEA.HI.X R5, R6, UR5, R179, 0x1, P0 ;  /* 0x0000000506057c11 */ /* 0x000fe400080f0cb3 */
[----:B------:R-:W-:Y:S02]  /*2230*/  ISETP.GT.AND P0, PT, R0, 0x1, PT ;  /* 0x000000010000780c */ /* 0x000fe40003f04270 */
[----:B------:R-:W-:-:S02]  /*2240*/  LEA R6, P4, R170, R14, 0x1 ;  /* 0x0000000eaa067211 */ /* 0x000fc400078808ff */
[----:B------:R-:W-:Y:S01]  /*2250*/  ISETP.GT.AND P3, PT, R3, RZ, P0 ;  /* 0x000000ff0300720c */ /* 0x000fe20000764270 */
[----:B--2---:R-:W-:-:S05]  /*2260*/  HADD2.F32 R7, -RZ, R19.H0_H0 ;  /* 0x20000013ff077230 */ /* 0x004fca0000004100 */
[----:B------:R-:W-:-:S04]  /*2270*/  FMUL R7, R7, R152 ;  /* 0x0000009807077220 */ /* 0x000fc80000400000 */
[----:B------:R-:W-:-:S05]  /*2280*/  FFMA R7, R24, R153, R7 ;  /* 0x0000009918077223 */ /* 0x000fca0000000007 */
[----:B------:R-:W-:Y:S01]  /*2290*/  F2FP.F16.F32.PACK_AB R21, RZ, R7 ;  /* 0x00000007ff15723e */ /* 0x000fe200000000ff */
[----:B------:R-:W-:-:S04]  /*22a0*/  IMAD.IADD R7, R175, 0x1, R171 ;  /* 0x00000001af077824 */ /* 0x000fc800078e02ab */
[----:B------:R0:W-:Y:S01]  /*22b0*/  @P1 STG.E.U16 desc[UR36][R4.64], R21 ;  /* 0x0000001504001986 */ /* 0x0001e2000c101524 */
[----:B------:R-:W-:Y:S01]  /*22c0*/  LEA.HI.X R7, R170, R15, R7, 0x1, P4 ;  /* 0x0000000faa077211 */ /* 0x000fe200020f0c07 */
[----:B------:R-:W-:Y:S06]  /*22d0*/  @!P3 BRA `(.L_x_36) ;  /* 0x000000000004b947 */ /* 0x000fec0003800000 */
[----:B------:R1:W5:Y:S02]  /*22e0*/  LDG.E.LTC128B.U16 R19, desc[UR36][R6.64+0x2] ;  /* 0x0000022406137981 */ /* 0x000364000c1e1520 */
.L_x_36:
[----:B------:R-:W-:Y:S05]  /*22f0*/  BSYNC B1 ;  /* 0x0000000000017941 */ /* 0x000fea0003800000 */
.L_x_35:
[----:B0----5:R-:W-:Y:S01]  /*2300*/  HADD2.F32 R21, -RZ, R19.H0_H0 ;  /* 0x20000013ff157230 */ /* 0x021fe20000004100 */
[----:B------:R-:W-:Y:S01]  /*2310*/  ISETP.GT.AND P2, PT, R3, 0x8, P2 ;  /* 0x000000080300780c */ /* 0x000fe20001744270 */
[----:B------:R-:W-:-:S04]  /*2320*/  IMAD.WIDE.U32 R168, R162, R166, R168 ;  /* 0x000000a6a2a87225 */ /* 0x000fc800078e00a8 */
[----:B------:R-:W-:Y:S01]  /*2330*/  FMUL R22, R21, R152 ;  /* 0x0000009815167220 */ /* 0x000fe20000400000 */
[----:B------:R-:W-:Y:S01]  /*2340*/  IMAD.IADD R177, R177, 0x1, R169 ;  /* 0x00000001b1b17824 */ /* 0x000fe200078e02a9 */
[----:B------:R-:W-:Y:S02]  /*2350*/  IADD3 R21, P1, R164, R168, RZ ;  /* 0x000000a8a4157210 */ /* 0x000fe40007f3e0ff */
[----:B------:R-:W-:-:S03]  /*2360*/  FFMA R22, R25, R153, R22 ;  /* 0x0000009919167223 */ /* 0x000fc60000000016 */
[----:B------:R-:W-:Y:S01]  /*2370*/  IMAD.X R164, R177, 0x1, R165, P1 ;  /* 0x00000001b1a47824 */ /* 0x000fe200008e06a5 */
[C---:B------:R-:W-:Y:S02]  /*2380*/  LEA R24, P1, R21.reuse, R14, 0x1 ;  /* 0x0000000e15187211 */ /* 0x040fe400078208ff */
[----:B------:R-:W-:Y:S02]  /*2390*/  F2FP.F16.F32.PACK_AB R22, RZ, R22 ;  /* 0x00000016ff16723e */ /* 0x000fe400000000ff */
[----:B------:R-:W-:Y:S02]  /*23a0*/  LEA.HI.X R25, R21, R15, R164, 0x1, P1 ;  /* 0x0000000f15197211 */ /* 0x000fe400008f0ca4 */
[----:B------:R-:W-:Y:S02]  /*23b0*/  PRMT R21, R22, 0x7610, R21 ;  /* 0x0000761016157816 */ /* 0x000fe40000000015 */
[----:B------:R-:W-:-:S03]  /*23c0*/  PRMT R22, R19, 0x7610, R22 ;  /* 0x0000761013167816 */ /* 0x000fc60000000016 */
[----:B------:R0:W-:Y:S04]  /*23d0*/  @P3 STG.E.U16 desc[UR36][R4.64+0x2], R21 ;  /* 0x0000021504003986 */ /* 0x0001e8000c101524 */
[----:B------:R-:W2:Y:S01]  /*23e0*/  @P2 LDG.E.LTC128B.U16 R22, desc[UR36][R24.64] ;  /* 0x0000002418162981 */ /* 0x000ea2000c1e1520 */
[----:B------:R-:W-:Y:S01]  /*23f0*/  IADD3 R8, P1, P3, R8, R168, R12 ;  /* 0x000000a808087210 */ /* 0x000fe20007b3e00c */
[----:B------:R-:W-:Y:S01]  /*2400*/  BSSY B1, `(.L_x_37) ;  /* 0x0000011000017945 */ /* 0x000fe20003800000 */
[C---:B------:R-:W-:Y:S02]  /*2410*/  SHF.L.U64.HI R11, R10.reuse, 0x4, R11 ;  /* 0x000000040a0b7819 */ /* 0x040fe4000001020b */
[----:B------:R-:W-:Y:S02]  /*2420*/  IADD3.X R9, R9, R177, R13, P1, P3 ;  /* 0x000000b109097210 */ /* 0x000fe40000fe640d */
[----:B------:R-:W-:-:S02]  /*2430*/  LEA R10, P1, R10, R4, 0x4 ;  /* 0x000000040a0a7211 */ /* 0x000fc400078220ff */
[----:B------:R-:W-:Y:S01]  /*2440*/  ISETP.GT.AND P0, PT, R3, 0x8, P0 ;  /* 0x000000080300780c */ /* 0x000fe20000704270 */
[----:B0-----:R-:W-:-:S04]  /*2450*/  IMAD.WIDE.U32 R20, R2, R20, R8 ;  /* 0x0000001402147225 */ /* 0x001fc800078e0008 */
[----:B------:R-:W-:Y:S01]  /*2460*/  IMAD.X R11, R11, 0x1, R5, P1 ;  /* 0x000000010b0b7824 */ /* 0x000fe200008e0605 */
[----:B------:R-:W-:Y:S01]  /*2470*/  LEA R8, P3, R20, R14, 0x1 ;  /* 0x0000000e14087211 */ /* 0x000fe200078608ff */
[----:B------:R-:W-:-:S05]  /*2480*/  IMAD.IADD R2, R175, 0x1, R21 ;  /* 0x00000001af027824 */ /* 0x000fca00078e0215 */
[----:B------:R-:W-:Y:S01]  /*2490*/  LEA.HI.X R9, R20, R15, R2, 0x1, P3 ;  /* 0x0000000f14097211 */ /* 0x000fe200018f0c02 */
[----:B--2---:R-:W-:-:S05]  /*24a0*/  HADD2.F32 R19, -RZ, R22.H0_H0 ;  /* 0x20000016ff137230 */ /* 0x004fca0000004100 */
[----:B------:R-:W-:-:S04]  /*24b0*/  FMUL R19, R19, R152 ;  /* 0x0000009813137220 */ /* 0x000fc80000400000 */
[----:B------:R-:W-:-:S05]  /*24c0*/  FFMA R19, R26, R153, R19 ;  /* 0x000000991a137223 */ /* 0x000fca0000000013 */
[----:B------:R-:W-:-:S05]  /*24d0*/  F2FP.F16.F32.PACK_AB R19, RZ, R19 ;  /* 0x00000013ff13723e */ /* 0x000fca00000000ff */
[----:B------:R0:W-:Y:S01]  /*24e0*/  @P2 STG.E.U16 desc[UR36][R10.64], R19 ;  /* 0x000000130a002986 */ /* 0x0001e2000c101524 */
[----:B------:R-:W-:Y:S05]  /*24f0*/  @!P0 BRA `(.L_x_38) ;  /* 0x0000000000048947 */ /* 0x000fea0003800000 */
[----:B------:R2:W5:Y:S02]  /*2500*/  LDG.E.LTC128B.U16 R22, desc[UR36][R8.64+0x2] ;  /* 0x0000022408167981 */ /* 0x000564000c1e1520 */
.L_x_38:
[----:B------:R-:W-:Y:S05]  /*2510*/  BSYNC B1 ;  /* 0x0000000000017941 */ /* 0x000fea0003800000 */
.L_x_37:
[----:B-----5:R-:W-:Y:S01]  /*2520*/  HADD2.F32 R13, -RZ, R22.H0_H0 ;  /* 0x20000016ff0d7230 */ /* 0x020fe20000004100 */
[----:B------:R-:W-:Y:S01]  /*2530*/  ISETP.GT.AND P1, PT, R0, 0x8, PT ;  /* 0x000000080000780c */ /* 0x000fe20003f24270 */
[----:B------:R-:W-:Y:S03]  /*2540*/  BSSY B1, `(.L_x_39) ;  /* 0x0000008000017945 */ /* 0x000fe60003800000 */
[----:B------:R-:W-:Y:S01]  /*2550*/  FMUL R2, R13, R152 ;  /* 0x000000980d027220 */ /* 0x000fe20000400000 */
[----:B------:R-:W-:-:S03]  /*2560*/  ISETP.GT.AND P2, PT, R3, RZ, P1 ;  /* 0x000000ff0300720c */ /* 0x000fc60000f44270 */
[----:B------:R-:W-:-:S05]  /*2570*/  FFMA R2, R27, R153, R2 ;  /* 0x000000991b027223 */ /* 0x000fca0000000002 */
[----:B------:R-:W-:-:S05]  /*2580*/  F2FP.F16.F32.PACK_AB R2, RZ, R2 ;  /* 0x00000002ff02723e */ /* 0x000fca00000000ff */
[----:B------:R3:W-:Y:S01]  /*2590*/  @P0 STG.E.U16 desc[UR36][R10.64+0x2], R2 ;  /* 0x000002020a000986 */ /* 0x0007e2000c101524 */
[----:B------:R-:W-:Y:S05]  /*25a0*/  @!P2 BRA `(.L_x_40) ;  /* 0x000000000004a947 */ /* 0x000fea0003800000 */
[----:B------:R4:W5:Y:S02]  /*25b0*/  LDG.E.LTC128B.U16 R22, desc[UR36][R6.64+0x10] ;  /* 0x0000102406167981 */ /* 0x000964000c1e1520 */
.L_x_40:
[----:B------:R-:W-:Y:S05]  /*25c0*/  BSYNC B1 ;  /* 0x0000000000017941 */ /* 0x000fea0003800000 */
.L_x_39:
        /* <DEDUP_REMOVED lines=10> */
.L_x_42:
[----:B------:R-:W-:Y:S05]  /*2670*/  BSYNC B1 ;  /* 0x0000000000017941 */ /* 0x000fea0003800000 */
.L_x_41:
[----:B0----5:R-:W-:Y:S01]  /*2680*/  HADD2.F32 R13, -RZ, R22.H0_H0 ;  /* 0x20000016ff0d7230 */ /* 0x021fe20000004100 */
[----:B------:R-:W-:Y:S01]  /*2690*/  ISETP.GT.AND P1, PT, R3, 0x8, P1 ;  /* 0x000000080300780c */ /* 0x000fe20000f24270 */
[----:B------:R-:W-:Y:S03]  /*26a0*/  BSSY B1, `(.L_x_43) ;  /* 0x0000007000017945 */ /* 0x000fe60003800000 */
[----:B---3--:R-:W-:-:S04]  /*26b0*/  FMUL R2, R13, R152 ;  /* 0x000000980d027220 */ /* 0x008fc80000400000 */
[----:B------:R-:W-:-:S05]  /*26c0*/  FFMA R2, R29, R153, R2 ;  /* 0x000000991d027223 */ /* 0x000fca0000000002 */
[----:B------:R-:W-:-:S05]  /*26d0*/  F2FP.F16.F32.PACK_AB R2, RZ, R2 ;  /* 0x00000002ff02723e */ /* 0x000fca00000000ff */
[----:B------:R0:W-:Y:S01]  /*26e0*/  @P3 STG.E.U16 desc[UR36][R4.64+0x12], R2 ;  /* 0x0000120204003986 */ /* 0x0001e2000c101524 */
[----:B------:R-:W-:Y:S05]  /*26f0*/  @!P1 BRA `(.L_x_44) ;  /* 0x0000000000049947 */ /* 0x000fea0003800000 */
[----:B------:R3:W5:Y:S02]  /*2700*/  LDG.E.LTC128B.U16 R22, desc[UR36][R8.64+0x10] ;  /* 0x0000102408167981 */ /* 0x000764000c1e1520 */
.L_x_44:
[----:B------:R-:W-:Y:S05]  /*2710*/  BSYNC B1 ;  /* 0x0000000000017941 */ /* 0x000fea0003800000 */
.L_x_43:
[----:B-----5:R-:W-:Y:S01]  /*2720*/  HADD2.F32 R13, -RZ, R22.H0_H0 ;  /* 0x20000016ff0d7230 */ /* 0x020fe20000004100 */
[----:B------:R-:W-:Y:S01]  /*2730*/  ISETP.GT.AND P0, PT, R3, 0x8, P0 ;  /* 0x000000080300780c */ /* 0x000fe20000704270 */
[----:B------:R-:W-:Y:S03]  /*2740*/  BSSY B1, `(.L_x_45) ;  /* 0x0000007000017945 */ /* 0x000fe60003800000 */
[----:B------:R-:W-:-:S04]  /*2750*/  FMUL R13, R13, R152 ;  /* 0x000000980d0d7220 */ /* 0x000fc80000400000 */
[----:B------:R-:W-:-:S05]  /*2760*/  FFMA R13, R30, R153, R13 ;  /* 0x000000991e0d7223 */ /* 0x000fca000000000d */
[----:B------:R-:W-:-:S05]  /*2770*/  F2FP.F16.F32.PACK_AB R13, RZ, R13 ;  /* 0x0000000dff0d723e */ /* 0x000fca00000000ff */
[----:B------:R0:W-:Y:S01]  /*2780*/  @P1 STG.E.U16 desc[UR36][R10.64+0x10], R13 ;  /* 0x0000100d0a001986 */ /* 0x0001e2000c101524 */
[----:B------:R-:W-:Y:S05]  /*2790*/  @!P0 BRA `(.L_x_46) ;  /* 0x0000000000048947 */ /* 0x000fea0003800000 */
[----:B------:R0:W5:Y:S02]  /*27a0*/  LDG.E.LTC128B.U16 R22, desc[UR36][R8.64+0x12] ;  /* 0x0000122408167981 */ /* 0x000164000c1e1520 */
.L_x_46:
[----:B------:R-:W-:Y:S05]  /*27b0*/  BSYNC B1 ;  /* 0x0000000000017941 */ /* 0x000fea0003800000 */
.L_x_45:
[----:B0----5:R-:W-:Y:S01]  /*27c0*/  HADD2.F32 R13, -RZ, R22.H0_H0 ;  /* 0x20000016ff0d7230 */ /* 0x021fe20000004100 */
        /* <DEDUP_REMOVED lines=9> */
.L_x_48:
[----:B------:R-:W-:Y:S05]  /*2860*/  BSYNC B1 ;  /* 0x0000000000017941 */ /* 0x000fea0003800000 */
.L_x_47:
        /* <DEDUP_REMOVED lines=10> */
.L_x_50:
[----:B------:R-:W-:Y:S05]  /*2910*/  BSYNC B1 ;  /* 0x0000000000017941 */ /* 0x000fea0003800000 */
.L_x_49:
[----:B0----5:R-:W-:Y:S01]  /*2920*/  HADD2.F32 R13, -RZ, R22.H0_H0 ;  /* 0x20000016ff0d7230 */ /* 0x021fe20000004100 */
        /* <DEDUP_REMOVED lines=8> */
.L_x_52:
[----:B------:R-:W-:Y:S05]  /*29b0*/  BSYNC B1 ;  /* 0x0000000000017941 */ /* 0x000fea0003800000 */
.L_x_51:
        /* <DEDUP_REMOVED lines=9> */
.L_x_54:
[----:B------:R-:W-:Y:S05]  /*2a50*/  BSYNC B1 ;  /* 0x0000000000017941 */ /* 0x000fea0003800000 */
.L_x_53:
        /* <DEDUP_REMOVED lines=10> */
.L_x_56:
[----:B------:R-:W-:Y:S05]  /*2b00*/  BSYNC B1 ;  /* 0x0000000000017941 */ /* 0x000fea0003800000 */
.L_x_55:
        /* <DEDUP_REMOVED lines=10> */
.L_x_58:
[----:B------:R-:W-:Y:S05]  /*2bb0*/  BSYNC B1 ;  /* 0x0000000000017941 */ /* 0x000fea0003800000 */
.L_x_57:
        /* <DEDUP_REMOVED lines=9> */
.L_x_60:
[----:B------:R-:W-:Y:S05]  /*2c50*/  BSYNC B1 ;  /* 0x0000000000017941 */ /* 0x000fea0003800000 */
.L_x_59:
        /* <DEDUP_REMOVED lines=9> */
.L_x_62:
[----:B------:R-:W-:Y:S05]  /*2cf0*/  BSYNC B1 ;  /* 0x0000000000017941 */ /* 0x000fea0003800000 */
.L_x_61:
        /* <DEDUP_REMOVED lines=10> */
.L_x_64:
[----:B------:R-:W-:Y:S05]  /*2da0*/  BSYNC B1 ;  /* 0x0000000000017941 */ /* 0x000fea0003800000 */
.L_x_63:
        /* <DEDUP_REMOVED lines=10> */
.L_x_66:
[----:B------:R-:W-:Y:S05]  /*2e50*/  BSYNC B1 ;  /* 0x0000000000017941 */ /* 0x000fea0003800000 */
.L_x_65:
        /* <DEDUP_REMOVED lines=9> */
.L_x_68:
[----:B------:R-:W-:Y:S05]  /*2ef0*/  BSYNC B1 ;  /* 0x0000000000017941 */ /* 0x000fea0003800000 */
.L_x_67:
        /* <DEDUP_REMOVED lines=9> */
.L_x_70:
[----:B------:R-:W-:Y:S05]  /*2f90*/  BSYNC B1 ;  /* 0x0000000000017941 */ /* 0x000fea0003800000 */
.L_x_69:
        /* <DEDUP_REMOVED lines=10> */
.L_x_72:
[----:B------:R-:W-:Y:S05]  /*3040*/  BSYNC B1 ;  /* 0x0000000000017941 */ /* 0x000fea0003800000 */
.L_x_71:
        /* <DEDUP_REMOVED lines=10> */
.L_x_74:
[----:B------:R-:W-:Y:S05]  /*30f0*/  BSYNC B1 ;  /* 0x0000000000017941 */ /* 0x000fea0003800000 */
.L_x_73:
        /* <DEDUP_REMOVED lines=9> */
.L_x_76:
[----:B------:R-:W-:Y:S05]  /*3190*/  BSYNC B1 ;  /* 0x0000000000017941 */ /* 0x000fea0003800000 */
.L_x_75:
        /* <DEDUP_REMOVED lines=9> */
.L_x_78:
[----:B------:R-:W-:Y:S05]  /*3230*/  BSYNC B1 ;  /* 0x0000000000017941 */ /* 0x000fea0003800000 */
.L_x_77:
        /* <DEDUP_REMOVED lines=10> */
.L_x_80:
[----:B------:R-:W-:Y:S05]  /*32e0*/  BSYNC B1 ;  /* 0x0000000000017941 */ /* 0x000fea0003800000 */
.L_x_79:
        /* <DEDUP_REMOVED lines=10> */
.L_x_82:
[----:B------:R-:W-:Y:S05]  /*3390*/  BSYNC B1 ;  /* 0x0000000000017941 */ /* 0x000fea0003800000 */
.L_x_81:
        /* <DEDUP_REMOVED lines=9> */
.L_x_84:
[----:B------:R-:W-:Y:S05]  /*3430*/  BSYNC B1 ;  /* 0x0000000000017941 */ /* 0x000fea0003800000 */
.L_x_83:
        /* <DEDUP_REMOVED lines=9> */
.L_x_86:
[----:B------:R-:W-:Y:S05]  /*34d0*/  BSYNC B1 ;  /* 0x0000000000017941 */ /* 0x000fea0003800000 */
.L_x_85:
        /* <DEDUP_REMOVED lines=10> */
.L_x_88:
[----:B------:R-:W-:Y:S05]  /*3580*/  BSYNC B1 ;  /* 0x0000000000017941 */ /* 0x000fea0003800000 */
.L_x_87:
        /* <DEDUP_REMOVED lines=10> */
.L_x_90:
[----:B------:R-:W-:Y:S05]  /*3630*/  BSYNC B1 ;  /* 0x0000000000017941 */ /* 0x000fea0003800000 */
.L_x_89:
        /* <DEDUP_REMOVED lines=9> */
.L_x_92:
[----:B------:R-:W-:Y:S05]  /*36d0*/  BSYNC B1 ;  /* 0x0000000000017941 */ /* 0x000fea0003800000 */
.L_x_91:
        /* <DEDUP_REMOVED lines=9> */
.L_x_94:
[----:B------:R-:W-:Y:S05]  /*3770*/  BSYNC B1 ;  /* 0x0000000000017941 */ /* 0x000fea0003800000 */
.L_x_93:
        /* <DEDUP_REMOVED lines=10> */
.L_x_96:
[----:B------:R-:W-:Y:S05]  /*3820*/  BSYNC B1 ;  /* 0x0000000000017941 */ /* 0x000fea0003800000 */
.L_x_95:
        /* <DEDUP_REMOVED lines=10> */
.L_x_98:
[----:B------:R-:W-:Y:S05]  /*38d0*/  BSYNC B1 ;  /* 0x0000000000017941 */ /* 0x000fea0003800000 */
.L_x_97:
        /* <DEDUP_REMOVED lines=9> */
.L_x_100:
[----:B------:R-:W-:Y:S05]  /*3970*/  BSYNC B1 ;  /* 0x0000000000017941 */ /* 0x000fea0003800000 */
.L_x_99:
        /* <DEDUP_REMOVED lines=9> */
.L_x_102:
[----:B------:R-:W-:Y:S05]  /*3a10*/  BSYNC B1 ;  /* 0x0000000000017941 */ /* 0x000fea0003800000 */
.L_x_101:
        /* <DEDUP_REMOVED lines=10> */
.L_x_104:
[----:B------:R-:W-:Y:S05]  /*3ac0*/  BSYNC B1 ;  /* 0x0000000000017941 */ /* 0x000fea0003800000 */
.L_x_103:
        /* <DEDUP_REMOVED lines=10> */
.L_x_106:
[----:B------:R-:W-:Y:S05]  /*3b70*/  BSYNC B1 ;  /* 0x0000000000017941 */ /* 0x000fea0003800000 */
.L_x_105:
        /* <DEDUP_REMOVED lines=9> */
.L_x_108:
[----:B------:R-:W-:Y:S05]  /*3c10*/  BSYNC B1 ;  /* 0x0000000000017941 */ /* 0x000fea0003800000 */
.L_x_107:
        /* <DEDUP_REMOVED lines=9> */
.L_x_110:
[----:B------:R-:W-:Y:S05]  /*3cb0*/  BSYNC B1 ;  /* 0x0000000000017941 */ /* 0x000fea0003800000 */
.L_x_109:
        /* <DEDUP_REMOVED lines=10> */
.L_x_112:
[----:B------:R-:W-:Y:S05]  /*3d60*/  BSYNC B1 ;  /* 0x0000000000017941 */ /* 0x000fea0003800000 */
.L_x_111:
        /* <DEDUP_REMOVED lines=10> */
.L_x_114:
[----:B------:R-:W-:Y:S05]  /*3e10*/  BSYNC B1 ;  /* 0x0000000000017941 */ /* 0x000fea0003800000 */
.L_x_113:
        /* <DEDUP_REMOVED lines=9> */
.L_x_116:
[----:B------:R-:W-:Y:S05]  /*3eb0*/  BSYNC B1 ;  /* 0x0000000000017941 */ /* 0x000fea0003800000 */
.L_x_115:
        /* <DEDUP_REMOVED lines=9> */
.L_x_118:
[----:B------:R-:W-:Y:S05]  /*3f50*/  BSYNC B1 ;  /* 0x0000000000017941 */ /* 0x000fea0003800000 */
.L_x_117:
        /* <DEDUP_REMOVED lines=10> */
.L_x_120:
[----:B------:R-:W-:Y:S05]  /*4000*/  BSYNC B1 ;  /* 0x0000000000017941 */ /* 0x000fea0003800000 */
.L_x_119:
        /* <DEDUP_REMOVED lines=10> */
.L_x_122:
[----:B------:R-:W-:Y:S05]  /*40b0*/  BSYNC B1 ;  /* 0x0000000000017941 */ /* 0x000fea0003800000 */
.L_x_121:
        /* <DEDUP_REMOVED lines=9> */
.L_x_124:
[----:B------:R-:W-:Y:S05]  /*4150*/  BSYNC B1 ;  /* 0x0000000000017941 */ /* 0x000fea0003800000 */
.L_x_123:
        /* <DEDUP_REMOVED lines=9> */
.L_x_126:
[----:B------:R-:W-:Y:S05]  /*41f0*/  BSYNC B1 ;  /* 0x0000000000017941 */ /* 0x000fea0003800000 */
.L_x_125:
        /* <DEDUP_REMOVED lines=10> */
.L_x_128:
[----:B------:R-:W-:Y:S05]  /*42a0*/  BSYNC B1 ;  /* 0x0000000000017941 */ /* 0x000fea0003800000 */
.L_x_127:
        /* <DEDUP_REMOVED lines=10> */
.L_x_130:
[----:B------:R-:W-:Y:S05]  /*4350*/  BSYNC B1 ;  /* 0x0000000000017941 */ /* 0x000fea0003800000 */
.L_x_129:
        /* <DEDUP_REMOVED lines=9> */
.L_x_132:
[----:B------:R-:W-:Y:S05]  /*43f0*/  BSYNC B1 ;  /* 0x0000000000017941 */ /* 0x000fea0003800000 */
.L_x_131:
        /* <DEDUP_REMOVED lines=9> */
.L_x_134:
[----:B------:R-:W-:Y:S05]  /*4490*/  BSYNC B1 ;  /* 0x0000000000017941 */ /* 0x000fea0003800000 */
.L_x_133:
        /* <DEDUP_REMOVED lines=10> */
.L_x_136:
[----:B------:R-:W-:Y:S05]  /*4540*/  BSYNC B1 ;  /* 0x0000000000017941 */ /* 0x000fea0003800000 */
.L_x_135:
        /* <DEDUP_REMOVED lines=10> */
.L_x_138:
[----:B------:R-:W-:Y:S05]  /*45f0*/  BSYNC B1 ;  /* 0x0000000000017941 */ /* 0x000fea0003800000 */
.L_x_137:
        /* <DEDUP_REMOVED lines=9> */
.L_x_140:
[----:B------:R-:W-:Y:S05]  /*4690*/  BSYNC B1 ;  /* 0x0000000000017941 */ /* 0x000fea0003800000 */
.L_x_139:
        /* <DEDUP_REMOVED lines=9> */
.L_x_142:
[----:B------:R-:W-:Y:S05]  /*4730*/  BSYNC B1 ;  /* 0x0000000000017941 */ /* 0x000fea0003800000 */
.L_x_141:
        /* <DEDUP_REMOVED lines=10> */
.L_x_144:
[----:B------:R-:W-:Y:S05]  /*47e0*/  BSYNC B1 ;  /* 0x0000000000017941 */ /* 0x000fea0003800000 */
.L_x_143:
        /* <DEDUP_REMOVED lines=10> */
.L_x_146:
[----:B------:R-:W-:Y:S05]  /*4890*/  BSYNC B1 ;  /* 0x0000000000017941 */ /* 0x000fea0003800000 */
.L_x_145:
        /* <DEDUP_REMOVED lines=9> */
.L_x_148:
[----:B------:R-:W-:Y:S05]  /*4930*/  BSYNC B1 ;  /* 0x0000000000017941 */ /* 0x000fea0003800000 */
.L_x_147:
        /* <DEDUP_REMOVED lines=9> */
.L_x_150:
[----:B------:R-:W-:Y:S05]  /*49d0*/  BSYNC B1 ;  /* 0x0000000000017941 */ /* 0x000fea0003800000 */
.L_x_149:
        /* <DEDUP_REMOVED lines=10> */
.L_x_152:
[----:B------:R-:W-:Y:S05]  /*4a80*/  BSYNC B1 ;  /* 0x0000000000017941 */ /* 0x000fea0003800000 */
.L_x_151:
        /* <DEDUP_REMOVED lines=10> */
.L_x_154:
[----:B------:R-:W-:Y:S05]  /*4b30*/  BSYNC B1 ;  /* 0x0000000000017941 */ /* 0x000fea0003800000 */
.L_x_153:
        /* <DEDUP_REMOVED lines=9> */
.L_x_156:
[----:B------:R-:W-:Y:S05]  /*4bd0*/  BSYNC B1 ;  /* 0x0000000000017941 */ /* 0x000fea0003800000 */
.L_x_155:
        /* <DEDUP_REMOVED lines=9> */
.L_x_158:
[----:B------:R-:W-:Y:S05]  /*4c70*/  BSYNC B1 ;  /* 0x0000000000017941 */ /* 0x000fea0003800000 */
.L_x_157:
        /* <DEDUP_REMOVED lines=10> */
.L_x_160:
[----:B------:R-:W-:Y:S05]  /*4d20*/  BSYNC B1 ;  /* 0x0000000000017941 */ /* 0x000fea0003800000 */
.L_x_159:
        /* <DEDUP_REMOVED lines=10> */
.L_x_162:
[----:B------:R-:W-:Y:S05]  /*4dd0*/  BSYNC B1 ;  /* 0x0000000000017941 */ /* 0x000fea0003800000 */
.L_x_161:
        /* <DEDUP_REMOVED lines=9> */
.L_x_164:
[----:B------:R-:W-:Y:S05]  /*4e70*/  BSYNC B1 ;  /* 0x0000000000017941 */ /* 0x000fea0003800000 */
.L_x_163:
        /* <DEDUP_REMOVED lines=9> */
.L_x_166:
[----:B------:R-:W-:Y:S05]  /*4f10*/  BSYNC B1 ;  /* 0x0000000000017941 */ /* 0x000fea0003800000 */
.L_x_165:
        /* <DEDUP_REMOVED lines=10> */
.L_x_168:
[----:B------:R-:W-:Y:S05]  /*4fc0*/  BSYNC B1 ;  /* 0x0000000000017941 */ /* 0x000fea0003800000 */
.L_x_167:
        /* <DEDUP_REMOVED lines=10> */
.L_x_170:
[----:B------:R-:W-:Y:S05]  /*5070*/  BSYNC B1 ;  /* 0x0000000000017941 */ /* 0x000fea0003800000 */
.L_x_169:
        /* <DEDUP_REMOVED lines=9> */
.L_x_172:
[----:B------:R-:W-:Y:S05]  /*5110*/  BSYNC B1 ;  /* 0x0000000000017941 */ /* 0x000fea0003800000 */
.L_x_171:
        /* <DEDUP_REMOVED lines=9> */
.L_x_174:
[----:B------:R-:W-:Y:S05]  /*51b0*/  BSYNC B1 ;  /* 0x0000000000017941 */ /* 0x000fea0003800000 */
.L_x_173:
        /* <DEDUP_REMOVED lines=10> */
.L_x_176:
[----:B------:R-:W-:Y:S05]  /*5260*/  BSYNC B1 ;  /* 0x0000000000017941 */ /* 0x000fea0003800000 */
.L_x_175:
        /* <DEDUP_REMOVED lines=10> */
.L_x_178:
[----:B------:R-:W-:Y:S05]  /*5310*/  BSYNC B1 ;  /* 0x0000000000017941 */ /* 0x000fea0003800000 */
.L_x_177:
        /* <DEDUP_REMOVED lines=9> */
.L_x_180:
[----:B------:R-:W-:Y:S05]  /*53b0*/  BSYNC B1 ;  /* 0x0000000000017941 */ /* 0x000fea0003800000 */
.L_x_179:
        /* <DEDUP_REMOVED lines=9> */
.L_x_182:
[----:B------:R-:W-:Y:S05]  /*5450*/  BSYNC B1 ;  /* 0x0000000000017941 */ /* 0x000fea0003800000 */
.L_x_181:
        /* <DEDUP_REMOVED lines=10> */
.L_x_184:
[----:B------:R-:W-:Y:S05]  /*5500*/  BSYNC B1 ;  /* 0x0000000000017941 */ /* 0x000fea0003800000 */
.L_x_183:
        /* <DEDUP_REMOVED lines=10> */
.L_x_186:
[----:B------:R-:W-:Y:S05]  /*55b0*/  BSYNC B1 ;  /* 0x0000000000017941 */ /* 0x000fea0003800000 */
.L_x_185:
        /* <DEDUP_REMOVED lines=9> */
.L_x_188:
[----:B------:R-:W-:Y:S05]  /*5650*/  BSYNC B1 ;  /* 0x0000000000017941 */ /* 0x000fea0003800000 */
.L_x_187:
        /* <DEDUP_REMOVED lines=9> */
.L_x_190:
[----:B------:R-:W-:Y:S05]  /*56f0*/  BSYNC B1 ;  /* 0x0000000000017941 */ /* 0x000fea0003800000 */
.L_x_189:
        /* <DEDUP_REMOVED lines=10> */
.L_x_192:
[----:B------:R-:W-:Y:S05]  /*57a0*/  BSYNC B1 ;  /* 0x0000000000017941 */ /* 0x000fea0003800000 */
.L_x_191:
        /* <DEDUP_REMOVED lines=10> */
.L_x_194:
[----:B------:R-:W-:Y:S05]  /*5850*/  BSYNC B1 ;  /* 0x0000000000017941 */ /* 0x000fea0003800000 */
.L_x_193:
        /* <DEDUP_REMOVED lines=9> */
.L_x_196:
[----:B------:R-:W-:Y:S05]  /*58f0*/  BSYNC B1 ;  /* 0x0000000000017941 */ /* 0x000fea0003800000 */
.L_x_195:
        /* <DEDUP_REMOVED lines=9> */
.L_x_198:
[----:B------:R-:W-:Y:S05]  /*5990*/  BSYNC B1 ;  /* 0x0000000000017941 */ /* 0x000fea0003800000 */
.L_x_197:
        /* <DEDUP_REMOVED lines=10> */
.L_x_200:
[----:B------:R-:W-:Y:S05]  /*5a40*/  BSYNC B1 ;  /* 0x0000000000017941 */ /* 0x000fea0003800000 */
.L_x_199:
        /* <DEDUP_REMOVED lines=10> */
.L_x_202:
[----:B------:R-:W-:Y:S05]  /*5af0*/  BSYNC B1 ;  /* 0x0000000000017941 */ /* 0x000fea0003800000 */
.L_x_201:
        /* <DEDUP_REMOVED lines=9> */
.L_x_204:
[----:B------:R-:W-:Y:S05]  /*5b90*/  BSYNC B1 ;  /* 0x0000000000017941 */ /* 0x000fea0003800000 */
.L_x_203:
        /* <DEDUP_REMOVED lines=9> */
.L_x_206:
[----:B------:R-:W-:Y:S05]  /*5c30*/  BSYNC B1 ;  /* 0x0000000000017941 */ /* 0x000fea0003800000 */
.L_x_205:
        /* <DEDUP_REMOVED lines=10> */
.L_x_208:
[----:B------:R-:W-:Y:S05]  /*5ce0*/  BSYNC B1 ;  /* 0x0000000000017941 */ /* 0x000fea0003800000 */
.L_x_207:
        /* <DEDUP_REMOVED lines=10> */
.L_x_210:
[----:B------:R-:W-:Y:S05]  /*5d90*/  BSYNC B1 ;  /* 0x0000000000017941 */ /* 0x000fea0003800000 */
.L_x_209:
        /* <DEDUP_REMOVED lines=9> */
.L_x_212:
[----:B------:R-:W-:Y:S05]  /*5e30*/  BSYNC B1 ;  /* 0x0000000000017941 */ /* 0x000fea0003800000 */
.L_x_211:
        /* <DEDUP_REMOVED lines=9> */
.L_x_214:
[----:B------:R-:W-:Y:S05]  /*5ed0*/  BSYNC B1 ;  /* 0x0000000000017941 */ /* 0x000fea0003800000 */
.L_x_213:
        /* <DEDUP_REMOVED lines=10> */
.L_x_216:
[----:B------:R-:W-:Y:S05]  /*5f80*/  BSYNC B1 ;  /* 0x0000000000017941 */ /* 0x000fea0003800000 */
.L_x_215:
        /* <DEDUP_REMOVED lines=10> */
.L_x_218:
[----:B------:R-:W-:Y:S05]  /*6030*/  BSYNC B1 ;  /* 0x0000000000017941 */ /* 0x000fea0003800000 */
.L_x_217:
        /* <DEDUP_REMOVED lines=9> */
.L_x_220:
[----:B------:R-:W-:Y:S05]  /*60d0*/  BSYNC B1 ;  /* 0x0000000000017941 */ /* 0x000fea0003800000 */
.L_x_219:
        /* <DEDUP_REMOVED lines=9> */
.L_x_222:
[----:B------:R-:W-:Y:S05]  /*6170*/  BSYNC B1 ;  /* 0x0000000000017941 */ /* 0x000fea0003800000 */
.L_x_221:
        /* <DEDUP_REMOVED lines=10> */
.L_x_224:
[----:B------:R-:W-:Y:S05]  /*6220*/  BSYNC B1 ;  /* 0x0000000000017941 */ /* 0x000fea0003800000 */
.L_x_223:
        /* <DEDUP_REMOVED lines=10> */
.L_x_226:
[----:B------:R-:W-:Y:S05]  /*62d0*/  BSYNC B1 ;  /* 0x0000000000017941 */ /* 0x000fea0003800000 */
.L_x_225:
        /* <DEDUP_REMOVED lines=9> */
.L_x_228:
[----:B------:R-:W-:Y:S05]  /*6370*/  BSYNC B1 ;  /* 0x0000000000017941 */ /* 0x000fea0003800000 */
.L_x_227:
        /* <DEDUP_REMOVED lines=9> */
.L_x_230:
[----:B------:R-:W-:Y:S05]  /*6410*/  BSYNC B1 ;  /* 0x0000000000017941 */ /* 0x000fea0003800000 */
.L_x_229:
        /* <DEDUP_REMOVED lines=10> */
.L_x_232:
[----:B------:R-:W-:Y:S05]  /*64c0*/  BSYNC B1 ;  /* 0x0000000000017941 */ /* 0x000fea0003800000 */
.L_x_231:
        /* <DEDUP_REMOVED lines=10> */
.L_x_234:
[----:B------:R-:W-:Y:S05]  /*6570*/  BSYNC B1 ;  /* 0x0000000000017941 */ /* 0x000fea0003800000 */
.L_x_233:
        /* <DEDUP_REMOVED lines=9> */
.L_x_236:
[----:B------:R-:W-:Y:S05]  /*6610*/  BSYNC B1 ;  /* 0x0000000000017941 */ /* 0x000fea0003800000 */
.L_x_235:
        /* <DEDUP_REMOVED lines=9> */
.L_x_238:
[----:B------:R-:W-:Y:S05]  /*66b0*/  BSYNC B1 ;  /* 0x0000000000017941 */ /* 0x000fea0003800000 */
.L_x_237:
        /* <DEDUP_REMOVED lines=10> */
.L_x_240:
[----:B------:R-:W-:Y:S05]  /*6760*/  BSYNC B1 ;  /* 0x0000000000017941 */ /* 0x000fea0003800000 */
.L_x_239:
        /* <DEDUP_REMOVED lines=10> */
.L_x_242:
[----:B------:R-:W-:Y:S05]  /*6810*/  BSYNC B1 ;  /* 0x0000000000017941 */ /* 0x000fea0003800000 */
.L_x_241:
        /* <DEDUP_REMOVED lines=9> */
.L_x_244:
[----:B------:R-:W-:Y:S05]  /*68b0*/  BSYNC B1 ;  /* 0x0000000000017941 */ /* 0x000fea0003800000 */
.L_x_243:
        /* <DEDUP_REMOVED lines=9> */
.L_x_246:
[----:B------:R-:W-:Y:S05]  /*6950*/  BSYNC B1 ;  /* 0x0000000000017941 */ /* 0x000fea0003800000 */
.L_x_245:
        /* <DEDUP_REMOVED lines=10> */
.L_x_248:
[----:B------:R-:W-:Y:S05]  /*6a00*/  BSYNC B1 ;  /* 0x0000000000017941 */ /* 0x000fea0003800000 */
.L_x_247:
        /* <DEDUP_REMOVED lines=10> */
.L_x_250:
[----:B------:R-:W-:Y:S05]  /*6ab0*/  BSYNC B1 ;  /* 0x0000000000017941 */ /* 0x000fea0003800000 */
.L_x_249:
        /* <DEDUP_REMOVED lines=9> */
.L_x_252:
[----:B------:R-:W-:Y:S05]  /*6b50*/  BSYNC B1 ;  /* 0x0000000000017941 */ /* 0x000fea0003800000 */
.L_x_251:
        /* <DEDUP_REMOVED lines=9> */
.L_x_254:
[----:B------:R-:W-:Y:S05]  /*6bf0*/  BSYNC B1 ;  /* 0x0000000000017941 */ /* 0x000fea0003800000 */
.L_x_253:
        /* <DEDUP_REMOVED lines=10> */
.L_x_256:
[----:B------:R-:W-:Y:S05]  /*6ca0*/  BSYNC B1 ;  /* 0x0000000000017941 */ /* 0x000fea0003800000 */
.L_x_255:
        /* <DEDUP_REMOVED lines=10> */
.L_x_258:
[----:B------:R-:W-:Y:S05]  /*6d50*/  BSYNC B1 ;  /* 0x0000000000017941 */ /* 0x000fea0003800000 */
.L_x_257:
        /* <DEDUP_REMOVED lines=9> */
.L_x_260:
[----:B------:R-:W-:Y:S05]  /*6df0*/  BSYNC B1 ;  /* 0x0000000000017941 */ /* 0x000fea0003800000 */
.L_x_259:
        /* <DEDUP_REMOVED lines=9> */
.L_x_262:
[----:B------:R-:W-:Y:S05]  /*6e90*/  BSYNC B1 ;  /* 0x0000000000017941 */ /* 0x000fea0003800000 */
.L_x_261:
        /* <DEDUP_REMOVED lines=10> */
.L_x_264:
[----:B------:R-:W-:Y:S05]  /*6f40*/  BSYNC B1 ;  /* 0x0000000000017941 */ /* 0x000fea0003800000 */
.L_x_263:
        /* <DEDUP_REMOVED lines=10> */
.L_x_266:
[----:B------:R-:W-:Y:S05]  /*6ff0*/  BSYNC B1 ;  /* 0x0000000000017941 */ /* 0x000fea0003800000 */
.L_x_265:
        /* <DEDUP_REMOVED lines=9> */
.L_x_268:
[----:B------:R-:W-:Y:S05]  /*7090*/  BSYNC B1 ;  /* 0x0000000000017941 */ /* 0x000fea0003800000 */
.L_x_267:
        /* <DEDUP_REMOVED lines=9> */
.L_x_270:
[----:B------:R-:W-:Y:S05]  /*7130*/  BSYNC B1 ;  /* 0x0000000000017941 */ /* 0x000fea0003800000 */
.L_x_269:
        /* <DEDUP_REMOVED lines=10> */
.L_x_272:
[----:B------:R-:W-:Y:S05]  /*71e0*/  BSYNC B1 ;  /* 0x0000000000017941 */ /* 0x000fea0003800000 */
.L_x_271:
        /* <DEDUP_REMOVED lines=10> */
.L_x_274:
[----:B------:R-:W-:Y:S05]  /*7290*/  BSYNC B1 ;  /* 0x0000000000017941 */ /* 0x000fea0003800000 */
.L_x_273:
        /* <DEDUP_REMOVED lines=9> */
.L_x_276:
[----:B------:R-:W-:Y:S05]  /*7330*/  BSYNC B1 ;  /* 0x0000000000017941 */ /* 0x000fea0003800000 */
.L_x_275:
        /* <DEDUP_REMOVED lines=9> */
.L_x_278:
[----:B------:R-:W-:Y:S05]  /*73d0*/  BSYNC B1 ;  /* 0x0000000000017941 */ /* 0x000fea0003800000 */
.L_x_277:
        /* <DEDUP_REMOVED lines=10> */
.L_x_280:
[----:B------:R-:W-:Y:S05]  /*7480*/  BSYNC B1 ;  /* 0x0000000000017941 */ /* 0x000fea0003800000 */
.L_x_279:
        /* <DEDUP_REMOVED lines=10> */
.L_x_282:
[----:B------:R-:W-:Y:S05]  /*7530*/  BSYNC B1 ;  /* 0x0000000000017941 */ /* 0x000fea0003800000 */
.L_x_281:
[----:B01--45:R-:W-:Y:S01]  /*7540*/  HADD2.F32 R7, -RZ, R22.H0_H0 ;  /* 0x20000016ff077230 */ /* 0x033fe20000004100 */
        /* <DEDUP_REMOVED lines=8> */
.L_x_284:
[----:B------:R-:W-:Y:S05]  /*75d0*/  BSYNC B1 ;  /* 0x0000000000017941 */ /* 0x000fea0003800000 */
.L_x_283:
[----:B0----5:R-:W-:Y:S01]  /*75e0*/  HADD2.F32 R5, -RZ, R22.H0_H0 ;  /* 0x20000016ff057230 */ /* 0x021fe20000004100 */
[----:B------:R-:W-:Y:S01]  /*75f0*/  ISETP.GT.AND P0, PT, R3, 0x8, P0 ;  /* 0x000000080300780c */ /* 0x000fe20000704270 */
[----:B------:R-:W-:Y:S01]  /*7600*/  @P1 IMAD.MOV.U32 R4, RZ, RZ, R10 ;  /* 0x000000ffff041224 */ /* 0x000fe200078e000a */
[----:B------:R-:W-:Y:S02]  /*7610*/  BSSY B1, `(.L_x_285) ;  /* 0x0000009000017945 */ /* 0x000fe40003800000 */
[----:B------:R-:W-:-:S04]  /*7620*/  FMUL R5, R5, R152 ;  /* 0x0000009805057220 */ /* 0x000fc80000400000 */
[----:B------:R-:W-:-:S05]  /*7630*/  FFMA R5, R150, R153, R5 ;  /* 0x0000009996057223 */ /* 0x000fca0000000005 */
[----:B------:R-:W-:-:S04]  /*7640*/  F2FP.F16.F32.PACK_AB R5, RZ, R5 ;  /* 0x00000005ff05723e */ /* 0x000fc800000000ff */
[----:B------:R-:W-:Y:S01]  /*7650*/  PRMT R2, R5, 0x7610, R2 ;  /* 0x0000761005027816 */ /* 0x000fe20000000002 */
[----:B------:R-:W-:-:S05]  /*7660*/  @P1 IMAD.MOV.U32 R5, RZ, RZ, R11 ;  /* 0x000000ffff051224 */ /* 0x000fca00078e000b */
[----:B------:R0:W-:Y:S01]  /*7670*/  @P1 STG.E.U16 desc[UR36][R4.64+0x1f0], R2 ;  /* 0x0001f00204001986 */ /* 0x0001e2000c101524 */
[----:B------:R-:W-:Y:S05]  /*7680*/  @!P0 BRA `(.L_x_286) ;  /* 0x0000000000048947 */ /* 0x000fea0003800000 */
[----:B------:R4:W5:Y:S02]  /*7690*/  LDG.E.LTC128B.U16 R22, desc[UR36][R8.64+0x1f2] ;  /* 0x0001f22408167981 */ /* 0x000964000c1e1520 */
.L_x_286:
[----:B------:R-:W-:Y:S05]  /*76a0*/  BSYNC B1 ;  /* 0x0000000000017941 */ /* 0x000fea0003800000 */
.L_x_285:
[----:B------:R-:W-:Y:S05]  /*76b0*/  @!P0 BRA `(.L_x_287) ;  /* 0x0000002400488947 */ /* 0x000fea0003800000 */
[----:B-----5:R-:W-:-:S05]  /*76c0*/  HADD2.F32 R3, -RZ, R22.H0_H0 ;  /* 0x20000016ff037230 */ /* 0x020fca0000004100 */
[----:B------:R-:W-:-:S04]  /*76d0*/  FMUL R0, R3, R152 ;  /* 0x0000009803007220 */ /* 0x000fc80000400000 */
[----:B------:R-:W-:-:S05]  /*76e0*/  FFMA R0, R151, R153, R0 ;  /* 0x0000009997007223 */ /* 0x000fca0000000000 */
[----:B------:R-:W-:-:S05]  /*76f0*/  F2FP.F16.F32.PACK_AB R0, RZ, R0 ;  /* 0x00000000ff00723e */ /* 0x000fca00000000ff */
[----:B------:R0:W-:Y:S01]  /*7700*/  STG.E.U16 desc[UR36][R10.64+0x1f2], R0 ;  /* 0x0001f2000a007986 */ /* 0x0001e2000c101524 */
[----:B------:R-:W-:Y:S05]  /*7710*/  BRA `(.L_x_287) ;  /* 0x0000002400307947 */ /* 0x000fea0003800000 */
.L_x_34:
[----:B------:R-:W-:Y:S01]  /*7720*/  ISETP.GT.AND P0, PT, R0, 0x1, PT ;  /* 0x000000010000780c */ /* 0x000fe20003f04270 */
[----:B------:R-:W-:Y:S01]  /*7730*/  ULDC.64 UR4, c[0x0][0x5c0] ;  /* 0x0001700000047ab9 */ /* 0x000fe20000000a00 */
[-C--:B------:R-:W-:Y:S01]  /*7740*/  FMUL R24, R24, R153.reuse ;  /* 0x0000009918187220 */ /* 0x080fe20000400000 */
[-C--:B------:R-:W-:Y:S01]  /*7750*/  FMUL R25, R25, R153.reuse ;  /* 0x0000009919197220 */ /* 0x080fe20000400000 */
[----:B------:R-:W-:Y:S01]  /*7760*/  ISETP.GT.AND P3, PT, R3, RZ, P0 ;  /* 0x000000ff0300720c */ /* 0x000fe20000764270 */
[-C--:B------:R-:W-:Y:S01]  /*7770*/  FMUL R26, R26, R153.reuse ;  /* 0x000000991a1a7220 */ /* 0x080fe20000400000 */
[----:B------:R-:W-:Y:S01]  /*7780*/  LEA R4, P4, R6, UR4, 0x1 ;  /* 0x0000000406047c11 */ /* 0x000fe2000f8808ff */
[-C--:B------:R-:W-:Y:S01]  /*7790*/  FMUL R27, R27, R153.reuse ;  /* 0x000000991b1b7220 */ /* 0x080fe20000400000 */
[----:B------:R-:W-:Y:S01]  /*77a0*/  F2FP.F16.F32.PACK_AB R24, RZ, R24 ;  /* 0x00000018ff18723e */ /* 0x000fe200000000ff */
[-C--:B------:R-:W-:Y:S01]  /*77b0*/  FMUL R28, R28, R153.reuse ;  /* 0x000000991c1c7220 */ /* 0x080fe20000400000 */
[----:B------:R-:W-:Y:S01]  /*77c0*/  LEA.HI.X R5, R6, UR5, R179, 0x1, P4 ;  /* 0x0000000506057c11 */ /* 0x000fe2000a0f0cb3 */
[----:B------:R-:W-:Y:S01]  /*77d0*/  FMUL R29, R29, R153 ;  /* 0x000000991d1d7220 */ /* 0x000fe20000400000 */
[----:B------:R-:W-:Y:S01]  /*77e0*/  F2FP.F16.F32.PACK_AB R25, RZ, R25 ;  /* 0x00000019ff19723e */ /* 0x000fe200000000ff */
[-C--:B------:R-:W-:Y:S01]  /*77f0*/  FMUL R30, R30, R153.reuse ;  /* 0x000000991e1e7220 */ /* 0x080fe20000400000 */
[----:B------:R-:W-:Y:S01]  /*7800*/  SHF.L.U64.HI R11, R10, 0x4, R11 ;  /* 0x000000040a0b7819 */ /* 0x000fe2000001020b */
[----:B------:R-:W-:Y:S01]  /*7810*/  @P1 STG.E.U16 desc[UR36][R4.64], R24 ;  /* 0x0000001804001986 */ /* 0x000fe2000c101524 */
[----:B------:R-:W-:Y:S01]  /*7820*/  ISETP.GT.AND P1, PT, R0, 0x8, PT ;  /* 0x000000080000780c */ /* 0x000fe20003f24270 */
[-C--:B------:R-:W-:Y:S01]  /*7830*/  FMUL R31, R31, R153.reuse ;  /* 0x000000991f1f7220 */ /* 0x080fe20000400000 */
[C---:B------:R-:W-:Y:S01]  /*7840*/  ISETP.GT.AND P4, PT, R3.reuse, 0x8, P0 ;  /* 0x000000080300780c */ /* 0x040fe20000784270 */
[----:B------:R-:W-:Y:S01]  /*7850*/  @P3 STG.E.U16 desc[UR36][R4.64+0x2], R25 ;  /* 0x0000021904003986 */ /* 0x000fe2000c101524 */
[----:B------:R-:W-:Y:S01]  /*7860*/  LEA R6, P3, R10, R4, 0x4 ;  /* 0x000000040a067211 */ /* 0x000fe200078620ff */
[-C--:B------:R-:W-:Y:S01]  /*7870*/  FMUL R32, R32, R153.reuse ;  /* 0x0000009920207220 */ /* 0x080fe20000400000 */
[----:B------:R-:W-:Y:S01]  /*7880*/  ISETP.GT.AND P2, PT, R3, 0x8, P2 ;  /* 0x000000080300780c */ /* 0x000fe20001744270 */
[-C--:B------:R-:W-:Y:S01]  /*7890*/  FMUL R33, R33, R153.reuse ;  /* 0x0000009921217220 */ /* 0x080fe20000400000 */
[----:B------:R-:W-:Y:S01]  /*78a0*/  ISETP.GT.AND P0, PT, R0, 0x9, PT ;  /* 0x000000090000780c */ /* 0x000fe20003f04270 */
[----:B------:R-:W-:Y:S01]  /*78b0*/  IMAD.X R7, R11, 0x1, R5, P3 ;  /* 0x000000010b077824 */ /* 0x000fe200018e0605 */
[C---:B------:R-:W-:Y:S01]  /*78c0*/  ISETP.GT.AND P5, PT, R3.reuse, RZ, P1 ;  /* 0x000000ff0300720c */ /* 0x040fe20000fa4270 */
[-C--:B------:R-:W-:Y:S01]  /*78d0*/  FMUL R34, R34, R153.reuse ;  /* 0x0000009922227220 */ /* 0x080fe20000400000 */
[----:B------:R-:W-:Y:S01]  /*78e0*/  ISETP.GT.AND P3, PT, R3, RZ, P0 ;  /* 0x000000ff0300720c */ /* 0x000fe20000764270 */
[-C--:B------:R-:W-:Y:S01]  /*78f0*/  FMUL R35, R35, R153.reuse ;  /* 0x0000009923237220 */ /* 0x080fe20000400000 */
[----:B------:R-:W-:Y:S01]  /*7900*/  F2FP.F16.F32.PACK_AB R26, RZ, R26 ;  /* 0x0000001aff1a723e */ /* 0x000fe200000000ff */
[----:B------:R-:W-:Y:S01]  /*7910*/  FMUL R36, R36, R153 ;  /* 0x0000009924247220 */ /* 0x000fe20000400000 */
[----:B------:R-:W-:Y:S01]  /*7920*/  F2FP.F16.F32.PACK_AB R27, RZ, R27 ;  /* 0x0000001bff1b723e */ /* 0x000fe200000000ff */
[----:B------:R-:W-:Y:S01]  /*7930*/  FMUL R37, R37, R153 ;  /* 0x0000009925257220 */ /* 0x000fe20000400000 */
[----:B------:R-:W-:Y:S01]  /*7940*/  F2FP.F16.F32.PACK_AB R28, RZ, R28 ;  /* 0x0000001cff1c723e */ /* 0x000fe200000000ff */
[----:B------:R-:W-:Y:S01]  /*7950*/  @P2 STG.E.U16 desc[UR36][R6.64], R26 ;  /* 0x0000001a06002986 */ /* 0x000fe2000c101524 */
[----:B------:R-:W-:Y:S01]  /*7960*/  F2FP.F16.F32.PACK_AB R29, RZ, R29 ;  /* 0x0000001dff1d723e */ /* 0x000fe200000000ff */
[-C--:B------:R-:W-:Y:S01]  /*7970*/  FMUL R38, R38, R153.reuse ;  /* 0x0000009926267220 */ /* 0x080fe20000400000 */
[----:B------:R-:W-:Y:S01]  /*7980*/  ISETP.GT.AND P2, PT, R3, 0x8, P1 ;  /* 0x000000080300780c */ /* 0x000fe20000f44270 */
[----:B------:R-:W-:Y:S01]  /*7990*/  @P4 STG.E.U16 desc[UR36][R6.64+0x2], R27 ;  /* 0x0000021b06004986 */ /* 0x000fe2000c101524 */
[----:B------:R-:W-:Y:S01]  /*79a0*/  ISETP.GT.AND P1, PT, R0, 0x10, PT ;  /* 0x000000100000780c */ /* 0x000fe20003f24270 */
[-C--:B------:R-:W-:Y:S01]  /*79b0*/  FMUL R39, R39, R153.reuse ;  /* 0x0000009927277220 */ /* 0x080fe20000400000 */
[----:B------:R-:W-:Y:S01]  /*79c0*/  F2FP.F16.F32.PACK_AB R30, RZ, R30 ;  /* 0x0000001eff1e723e */ /* 0x000fe200000000ff */
[----:B------:R-:W-:Y:S01]  /*79d0*/  @P5 STG.E.U16 desc[UR36][R4.64+0x10], R28 ;  /* 0x0000101c04005986 */ /* 0x000fe2000c101524 */
[C---:B------:R-:W-:Y:S01]  /*79e0*/  ISETP.GT.AND P4, PT, R3.reuse, RZ, P1 ;  /* 0x000000ff0300720c */ /* 0x040fe20000f84270 */
[----:B------:R-:W-:Y:S01]  /*79f0*/  FMUL R40, R40, R153 ;  /* 0x0000009928287220 */ /* 0x000fe20000400000 */
[----:B------:R-:W-:Y:S01]  /*7a00*/  F2FP.F16.F32.PACK_AB R31, RZ, R31 ;  /* 0x0000001fff1f723e */ /* 0x000fe200000000ff */
[----:B------:R-:W-:Y:S01]  /*7a10*/  @P3 STG.E.U16 desc[UR36][R4.64+0x12], R29 ;  /* 0x0000121d04003986 */ /* 0x000fe2000c101524 */
[----:B------:R-:W-:Y:S01]  /*7a20*/  ISETP.GT.AND P3, PT, R3, 0x8, P0 ;  /* 0x000000080300780c */ /* 0x000fe20000764270 */
[-C--:B------:R-:W-:Y:S01]  /*7a30*/  FMUL R41, R41, R153.reuse ;  /* 0x0000009929297220 */ /* 0x080fe20000400000 */
[----:B------:R-:W-:Y:S01]  /*7a40*/  ISETP.GT.AND P0, PT, R0, 0x11, PT ;  /* 0x000000110000780c */ /* 0x000fe20003f04270 */
[----:B------:R-:W-:Y:S01]  /*7a50*/  @P2 STG.E.U16 desc[UR36][R6.64+0x10], R30 ;  /* 0x0000101e06002986 */ /* 0x000fe2000c101524 */
[----:B------:R-:W-:Y:S01]  /*7a60*/  F2FP.F16.F32.PACK_AB R32, RZ, R32 ;  /* 0x00000020ff20723e */ /* 0x000fe200000000ff */
[-C--:B------:R-:W-:Y:S01]  /*7a70*/  FMUL R42, R42, R153.reuse ;  /* 0x000000992a2a7220 */ /* 0x080fe20000400000 */
[----:B------:R-:W-:Y:S01]  /*7a80*/  ISETP.GT.AND P5, PT, R3, RZ, P0 ;  /* 0x000000ff0300720c */ /* 0x000fe200007a4270 */
[-C--:B------:R-:W-:Y:S01]  /*7a90*/  FMUL R43, R43, R153.reuse ;  /* 0x000000992b2b7220 */ /* 0x080fe20000400000 */
[----:B------:R-:W-:Y:S01]  /*7aa0*/  ISETP.GT.AND P2, PT, R3, 0x8, P1 ;  /* 0x000000080300780c */ /* 0x000fe20000f44270 */
[-C--:B------:R-:W-:Y:S01]  /*7ab0*/  FMUL R44, R44, R153.reuse ;  /* 0x000000992c2c7220 */ /* 0x080fe20000400000 */
[----:B------:R-:W-:Y:S01]  /*7ac0*/  ISETP.GT.AND P1, PT, R0, 0x18, PT ;  /* 0x000000180000780c */ /* 0x000fe20003f24270 */
[----:B------:R-:W-:Y:S01]  /*7ad0*/  FMUL R45, R45, R153 ;  /* 0x000000992d2d7220 */ /* 0x000fe20000400000 */
[----:B------:R-:W-:Y:S01]  /*7ae0*/  F2FP.F16.F32.PACK_AB R33, RZ, R33 ;  /* 0x00000021ff21723e */ /* 0x000fe200000000ff */
[----:B------:R-:W-:Y:S01]  /*7af0*/  @P3 STG.E.U16 desc[UR36][R6.64+0x12], R31 ;  /* 0x0000121f06003986 */ /* 0x000fe2000c101524 */
[C---:B------:R-:W-:Y:S01]  /*7b00*/  ISETP.GT.AND P3, PT, R3.reuse, 0x8, P0 ;  /* 0x000000080300780c */ /* 0x040fe20000764270 */
[-C--:B------:R-:W-:Y:S01]  /*7b10*/  FMUL R46, R46, R153.reuse ;  /* 0x000000992e2e7220 */ /* 0x080fe20000400000 */
[----:B------:R-:W-:Y:S01]  /*7b20*/  ISETP.GT.AND P0, PT, R0, 0x19, PT ;  /* 0x000000190000780c */ /* 0x000fe20003f04270 */
[----:B------:R-:W-:Y:S01]  /*7b30*/  @P4 STG.E.U16 desc[UR36][R4.64+0x20], R32 ;  /* 0x0000202004004986 */ /* 0x000fe2000c101524 */
[----:B------:R-:W-:Y:S01]  /*7b40*/  ISETP.GT.AND P4, PT, R3, RZ, P1 ;  /* 0x000000ff0300720c */ /* 0x000fe20000f84270 */
[-C--:B------:R-:W-:Y:S01]  /*7b50*/  FMUL R47, R47, R153.reuse ;  /* 0x000000992f2f7220 */ /* 0x080fe20000400000 */
[----:B------:R-:W-:Y:S01]  /*7b60*/  F2FP.F16.F32.PACK_AB R34, RZ, R34 ;  /* 0x00000022ff22723e */ /* 0x000fe200000000ff */
[----:B------:R-:W-:Y:S01]  /*7b70*/  @P5 STG.E.U16 desc[UR36][R4.64+0x22], R33 ;  /* 0x0000222104005986 */ /* 0x000fe2000c101524 */
[----:B------:R-:W-:Y:S01]  /*7b80*/  ISETP.GT.AND P5, PT, R3, RZ, P0 ;  /* 0x000000ff0300720c */ /* 0x000fe200007a4270 */
[----:B------:R-:W-:Y:S01]  /*7b90*/  FMUL R48, R48, R153 ;  /* 0x0000009930307220 */ /* 0x000fe20000400000 */
[----:B------:R-:W-:Y:S01]  /*7ba0*/  F2FP.F16.F32.PACK_AB R35, RZ, R35 ;  /* 0x00000023ff23723e */ /* 0x000fe200000000ff */
[----:B------:R-:W-:Y:S01]  /*7bb0*/  @P2 STG.E.U16 desc[UR36][R6.64+0x20], R34 ;  /* 0x0000202206002986 */ /* 0x000fe2000c101524 */
[----:B------:R-:W-:Y:S01]  /*7bc0*/  F2FP.F16.F32.PACK_AB R36, RZ, R36 ;  /* 0x00000024ff24723e */ /* 0x000fe200000000ff */
[-C--:B------:R-:W-:Y:S01]  /*7bd0*/  FMUL R49, R49, R153.reuse ;  /* 0x0000009931317220 */ /* 0x080fe20000400000 */
[C---:B------:R-:W-:Y:S01]  /*7be0*/  ISETP.GT.AND P2, PT, R3.reuse, 0x8, P1 ;  /* 0x000000080300780c */ /* 0x040fe20000f44270 */
[----:B------:R-:W-:Y:S01]  /*7bf0*/  @P3 STG.E.U16 desc[UR36][R6.64+0x22], R35 ;  /* 0x0000222306003986 */ /* 0x000fe2000c101524 */
[----:B------:R-:W-:Y:S01]  /*7c00*/  ISETP.GT.AND P1, PT, R0, 0x20, PT ;  /* 0x000000200000780c */ /* 0x000fe20003f24270 */
[----:B------:R-:W-:Y:S01]  /*7c10*/  FMUL R50, R50, R153 ;  /* 0x0000009932327220 */ /* 0x000fe20000400000 */
[----:B------:R-:W-:Y:S01]  /*7c20*/  F2FP.F16.F32.PACK_AB R37, RZ, R37 ;  /* 0x00000025ff25723e */ /* 0x000fe200000000ff */
[----:B------:R-:W-:Y:S01]  /*7c30*/  @P4 STG.E.U16 desc[UR36][R4.64+0x30], R36 ;  /* 0x0000302404004986 */ /* 0x000fe2000c101524 */
[----:B------:R-:W-:Y:S01]  /*7c40*/  ISETP.GT.AND P3, PT, R3, 0x8, P0 ;  /* 0x000000080300780c */ /* 0x000fe20000764270 */
[-C--:B------:R-:W-:Y:S01]  /*7c50*/  FMUL R51, R51, R153.reuse ;  /* 0x0000009933337220 */ /* 0x080fe20000400000 */
[----:B------:R-:W-:Y:S01]  /*7c60*/  ISETP.GT.AND P0, PT, R0, 0x21, PT ;  /* 0x000000210000780c */ /* 0x000fe20003f04270 */
[----:B------:R-:W-:Y:S01]  /*7c70*/  @P5 STG.E.U16 desc[UR36][R4.64+0x32], R37 ;  /* 0x0000322504005986 */ /* 0x000fe2000c101524 */
[----:B------:R-:W-:Y:S01]  /*7c80*/  ISETP.GT.AND P4, PT, R3, RZ, P1 ;  /* 0x000000ff0300720c */ /* 0x000fe20000f84270 */
[-C--:B------:R-:W-:Y:S01]  /*7c90*/  FMUL R52, R52, R153.reuse ;  /* 0x0000009934347220 */ /* 0x080fe20000400000 */
[----:B------:R-:W-:Y:S01]  /*7ca0*/  F2FP.F16.F32.PACK_AB R38, RZ, R38 ;  /* 0x00000026ff26723e */ /* 0x000fe200000000ff */
[-C--:B------:R-:W-:Y:S01]  /*7cb0*/  FMUL R53, R53, R153.reuse ;  /* 0x0000009935357220 */ /* 0x080fe20000400000 */
        /* <DEDUP_REMOVED lines=325> */
[----:B------:R-:W-:Y:S01]  /*9110*/  FMUL R151, R151, R153 ;  /* 0x0000009997977220 */ /* 0x000fe20000400000 */
[----:B------:R-:W-:Y:S01]  /*9120*/  ISETP.GT.AND P2, PT, R3, 0x8, P1 ;  /* 0x000000080300780c */ /* 0x000fe20000f44270 */
[----:B------:R-:W-:Y:S01]  /*9130*/  @P3 STG.E.U16 desc[UR36][R6.64+0x132], R103 ;  /* 0x0001326706003986 */ /* 0x000fe2000c101524 */
[----:B------:R-:W-:-:S02]  /*9140*/  ISETP.GT.AND P1, PT, R0, 0xa8, PT ;  /* 0x000000a80000780c */ /* 0x000fc40003f24270 */
[----:B------:R-:W-:Y:S01]  /*9150*/  F2FP.F16.F32.PACK_AB R105, RZ, R105 ;  /* 0x00000069ff69723e */ /* 0x000fe200000000ff */
[----:B------:R-:W-:Y:S01]  /*9160*/  @P4 STG.E.U16 desc[UR36][R4.64+0x140], R104 ;  /* 0x0001406804004986 */ /* 0x000fe2000c101524 */
[C---:B------:R-:W-:Y:S02]  /*9170*/  ISETP.GT.AND P3, PT, R3.reuse, 0x8, P0 ;  /* 0x000000080300780c */ /* 0x040fe40000764270 */
[----:B------:R-:W-:Y:S01]  /*9180*/  ISETP.GT.AND P0, PT, R0, 0xa9, PT ;  /* 0x000000a90000780c */ /* 0x000fe20003f04270 */
[----:B------:R-:W-:Y:S01]  /*9190*/  @P5 STG.E.U16 desc[UR36][R4.64+0x142], R105 ;  /* 0x0001426904005986 */ /* 0x000fe2000c101524 */
[C---:B------:R-:W-:Y:S02]  /*91a0*/  ISETP.GT.AND P4, PT, R3.reuse, RZ, P1 ;  /* 0x000000ff0300720c */ /* 0x040fe40000f84270 */
[----:B------:R-:W-:Y:S02]  /*91b0*/  F2FP.F16.F32.PACK_AB R106, RZ, R106 ;  /* 0x0000006aff6a723e */ /* 0x000fe400000000ff */
[----:B------:R-:W-:-:S02]  /*91c0*/  ISETP.GT.AND P5, PT, R3, RZ, P0 ;  /* 0x000000ff0300720c */ /* 0x000fc400007a4270 */
[----:B------:R-:W-:Y:S01]  /*91d0*/  F2FP.F16.F32.PACK_AB R107, RZ, R107 ;  /* 0x0000006bff6b723e */ /* 0x000fe200000000ff */
[----:B------:R-:W-:Y:S01]  /*91e0*/  @P2 STG.E.U16 desc[UR36][R6.64+0x140], R106 ;  /* 0x0001406a06002986 */ /* 0x000fe2000c101524 */
[----:B------:R-:W-:Y:S02]  /*91f0*/  F2FP.F16.F32.PACK_AB R108, RZ, R108 ;  /* 0x0000006cff6c723e */ /* 0x000fe400000000ff */
[C---:B------:R-:W-:Y:S01]  /*9200*/  ISETP.GT.AND P2, PT, R3.reuse, 0x8, P1 ;  /* 0x000000080300780c */ /* 0x040fe20000f44270 */
[----:B------:R-:W-:Y:S01]  /*9210*/  @P3 STG.E.U16 desc[UR36][R6.64+0x142], R107 ;  /* 0x0001426b06003986 */ /* 0x000fe2000c101524 */
[----:B------:R-:W-:Y:S02]  /*9220*/  ISETP.GT.AND P1, PT, R0, 0xb0, PT ;  /* 0x000000b00000780c */ /* 0x000fe40003f24270 */
[----:B------:R-:W-:Y:S01]  /*9230*/  F2FP.F16.F32.PACK_AB R109, RZ, R109 ;  /* 0x0000006dff6d723e */ /* 0x000fe200000000ff */
[----:B------:R-:W-:Y:S01]  /*9240*/  @P4 STG.E.U16 desc[UR36][R4.64+0x150], R108 ;  /* 0x0001506c04004986 */ /* 0x000fe2000c101524 */
[----:B------:R-:W-:-:S02]  /*9250*/  ISETP.GT.AND P3, PT, R3, 0x8, P0 ;  /* 0x000000080300780c */ /* 0x000fc40000764270 */
[----:B------:R-:W-:Y:S01]  /*9260*/  ISETP.GT.AND P0, PT, R0, 0xb1, PT ;  /* 0x000000b10000780c */ /* 0x000fe20003f04270 */
[----:B------:R-:W-:Y:S01]  /*9270*/  @P5 STG.E.U16 desc[UR36][R4.64+0x152], R109 ;  /* 0x0001526d04005986 */ /* 0x000fe2000c101524 */
[C---:B------:R-:W-:Y:S02]  /*9280*/  ISETP.GT.AND P4, PT, R3.reuse, RZ, P1 ;  /* 0x000000ff0300720c */ /* 0x040fe40000f84270 */
[----:B------:R-:W-:Y:S02]  /*9290*/  F2FP.F16.F32.PACK_AB R110, RZ, R110 ;  /* 0x0000006eff6e723e */ /* 0x000fe400000000ff */
[----:B------:R-:W-:Y:S02]  /*92a0*/  ISETP.GT.AND P5, PT, R3, RZ, P0 ;  /* 0x000000ff0300720c */ /* 0x000fe400007a4270 */
[----:B------:R-:W-:Y:S01]  /*92b0*/  F2FP.F16.F32.PACK_AB R111, RZ, R111 ;  /* 0x0000006fff6f723e */ /* 0x000fe200000000ff */
[----:B------:R-:W-:Y:S01]  /*92c0*/  @P2 STG.E.U16 desc[UR36][R6.64+0x150], R110 ;  /* 0x0001506e06002986 */ /* 0x000fe2000c101524 */
[----:B------:R-:W-:-:S02]  /*92d0*/  F2FP.F16.F32.PACK_AB R112, RZ, R112 ;  /* 0x00000070ff70723e */ /* 0x000fc400000000ff */
[C---:B------:R-:W-:Y:S01]  /*92e0*/  ISETP.GT.AND P2, PT, R3.reuse, 0x8, P1 ;  /* 0x000000080300780c */ /* 0x040fe20000f44270 */
[----:B------:R-:W-:Y:S01]  /*92f0*/  @P3 STG.E.U16 desc[UR36][R6.64+0x152], R111 ;  /* 0x0001526f06003986 */ /* 0x000fe2000c101524 */
[C---:B------:R-:W-:Y:S02]  /*9300*/  ISETP.GT.AND P1, PT, R0.reuse, 0xb8, PT ;  /* 0x000000b80000780c */ /* 0x040fe40003f24270 */
[----:B------:R-:W-:Y:S01]  /*9310*/  F2FP.F16.F32.PACK_AB R113, RZ, R113 ;  /* 0x00000071ff71723e */ /* 0x000fe200000000ff */
[----:B------:R-:W-:Y:S01]  /*9320*/  @P4 STG.E.U16 desc[UR36][R4.64+0x160], R112 ;  /* 0x0001607004004986 */ /* 0x000fe2000c101524 */
[C---:B------:R-:W-:Y:S02]  /*9330*/  ISETP.GT.AND P3, PT, R3.reuse, 0x8, P0 ;  /* 0x000000080300780c */ /* 0x040fe40000764270 */
[----:B------:R-:W-:Y:S01]  /*9340*/  ISETP.GT.AND P0, PT, R0, 0xb9, PT ;  /* 0x000000b90000780c */ /* 0x000fe20003f04270 */
[----:B------:R-:W-:Y:S01]  /*9350*/  @P5 STG.E.U16 desc[UR36][R4.64+0x162], R113 ;  /* 0x0001627104005986 */ /* 0x000fe2000c101524 */
[----:B------:R-:W-:-:S02]  /*9360*/  ISETP.GT.AND P4, PT, R3, RZ, P1 ;  /* 0x000000ff0300720c */ /* 0x000fc40000f84270 */
[----:B------:R-:W-:Y:S02]  /*9370*/  F2FP.F16.F32.PACK_AB R114, RZ, R114 ;  /* 0x00000072ff72723e */ /* 0x000fe400000000ff */
[C---:B------:R-:W-:Y:S02]  /*9380*/  ISETP.GT.AND P5, PT, R3.reuse, RZ, P0 ;  /* 0x000000ff0300720c */ /* 0x040fe400007a4270 */
[----:B------:R-:W-:Y:S01]  /*9390*/  F2FP.F16.F32.PACK_AB R115, RZ, R115 ;  /* 0x00000073ff73723e */ /* 0x000fe200000000ff */
[----:B------:R-:W-:Y:S01]  /*93a0*/  @P2 STG.E.U16 desc[UR36][R6.64+0x160], R114 ;  /* 0x0001607206002986 */ /* 0x000fe2000c101524 */
[----:B------:R-:W-:Y:S02]  /*93b0*/  F2FP.F16.F32.PACK_AB R116, RZ, R116 ;  /* 0x00000074ff74723e */ /* 0x000fe400000000ff */
        /* <DEDUP_REMOVED lines=65> */
[----:B------:R-:W-:Y:S02]  /*97d0*/  ISETP.GT.AND P5, PT, R3, RZ, P0 ;  /* 0x000000ff0300720c */ /* 0x000fe400007a4270 */
[----:B------:R-:W-:Y:S02]  /*97e0*/  F2FP.F16.F32.PACK_AB R134, RZ, R134 ;  /* 0x00000086ff86723e */ /* 0x000fe400000000ff */
[----:B------:R-:W-:Y:S02]  /*97f0*/  F2FP.F16.F32.PACK_AB R135, RZ, R135 ;  /* 0x00000087ff87723e */ /* 0x000fe400000000ff */
[----:B------:R-:W-:Y:S01]  /*9800*/  F2FP.F16.F32.PACK_AB R136, RZ, R136 ;  /* 0x00000088ff88723e */ /* 0x000fe200000000ff */
[----:B------:R-:W-:Y:S01]  /*9810*/  @P2 STG.E.U16 desc[UR36][R6.64+0x1b0], R134 ;  /* 0x0001b08606002986 */ /* 0x000fe2000c101524 */
[----:B------:R-:W-:-:S02]  /*9820*/  F2FP.F16.F32.PACK_AB R137, RZ, R137 ;  /* 0x00000089ff89723e */ /* 0x000fc400000000ff */
[C---:B------:R-:W-:Y:S01]  /*9830*/  ISETP.GT.AND P1, PT, R3.reuse, 0x8, P1 ;  /* 0x000000080300780c */ /* 0x040fe20000f24270 */
[----:B------:R-:W-:Y:S01]  /*9840*/  @P3 STG.E.U16 desc[UR36][R6.64+0x1b2], R135 ;  /* 0x0001b28706003986 */ /* 0x000fe2000c101524 */
[C---:B------:R-:W-:Y:S02]  /*9850*/  ISETP.GT.AND P2, PT, R3.reuse, 0x8, P0 ;  /* 0x000000080300780c */ /* 0x040fe40000744270 */
[C---:B------:R-:W-:Y:S01]  /*9860*/  ISETP.GT.AND P0, PT, R0.reuse, 0xe9, PT ;  /* 0x000000e90000780c */ /* 0x040fe20003f04270 */
[----:B------:R-:W-:Y:S01]  /*9870*/  @P4 STG.E.U16 desc[UR36][R4.64+0x1c0], R136 ;  /* 0x0001c08804004986 */ /* 0x000fe2000c101524 */
[----:B------:R-:W-:Y:S02]  /*9880*/  ISETP.GT.AND P4, PT, R0, 0xe8, PT ;  /* 0x000000e80000780c */ /* 0x000fe40003f84270 */
[----:B------:R-:W-:Y:S01]  /*9890*/  F2FP.F16.F32.PACK_AB R138, RZ, R138 ;  /* 0x0000008aff8a723e */ /* 0x000fe200000000ff */
[----:B------:R-:W-:Y:S01]  /*98a0*/  @P5 STG.E.U16 desc[UR36][R4.64+0x1c2], R137 ;  /* 0x0001c28904005986 */ /* 0x000fe2000c101524 */
[----:B------:R-:W-:-:S02]  /*98b0*/  ISETP.GT.AND P5, PT, R3, RZ, P4 ;  /* 0x000000ff0300720c */ /* 0x000fc400027a4270 */
[----:B------:R-:W-:Y:S01]  /*98c0*/  F2FP.F16.F32.PACK_AB R139, RZ, R139 ;  /* 0x0000008bff8b723e */ /* 0x000fe200000000ff */
[----:B------:R-:W-:Y:S01]  /*98d0*/  @P1 STG.E.U16 desc[UR36][R6.64+0x1c0], R138 ;  /* 0x0001c08a06001986 */ /* 0x000fe2000c101524 */
[----:B------:R-:W-:Y:S02]  /*98e0*/  F2FP.F16.F32.PACK_AB R140, RZ, R140 ;  /* 0x0000008cff8c723e */ /* 0x000fe400000000ff */
[C---:B------:R-:W-:Y:S01]  /*98f0*/  ISETP.GT.AND P3, PT, R3.reuse, RZ, P0 ;  /* 0x000000ff0300720c */ /* 0x040fe20000764270 */
[----:B------:R-:W-:Y:S01]  /*9900*/  @P2 STG.E.U16 desc[UR36][R6.64+0x1c2], R139 ;  /* 0x0001c28b06002986 */ /* 0x000fe2000c101524 */
[C---:B------:R-:W-:Y:S02]  /*9910*/  ISETP.GT.AND P4, PT, R3.reuse, 0x8, P4 ;  /* 0x000000080300780c */ /* 0x040fe40002784270 */
[----:B------:R-:W-:Y:S02]  /*9920*/  F2FP.F16.F32.PACK_AB R141, RZ, R141 ;  /* 0x0000008dff8d723e */ /* 0x000fe400000000ff */
[----:B------:R-:W-:Y:S01]  /*9930*/  F2FP.F16.F32.PACK_AB R142, RZ, R142 ;  /* 0x0000008eff8e723e */ /* 0x000fe200000000ff */
[----:B------:R-:W-:Y:S01]  /*9940*/  @P5 STG.E.U16 desc[UR36][R4.64+0x1d0], R140 ;  /* 0x0001d08c04005986 */ /* 0x000fe2000c101524 */
[----:B------:R-:W-:-:S02]  /*9950*/  ISETP.GT.AND P5, PT, R3, 0x8, P0 ;  /* 0x000000080300780c */ /* 0x000fc400007a4270 */
[----:B------:R-:W-:Y:S02]  /*9960*/  F2FP.F16.F32.PACK_AB R143, RZ, R143 ;  /* 0x0000008fff8f723e */ /* 0x000fe400000000ff */
[C---:B------:R-:W-:Y:S01]  /*9970*/  ISETP.GT.AND P0, PT, R0.reuse, 0xf1, PT ;  /* 0x000000f10000780c */ /* 0x040fe20003f04270 */
[----:B------:R-:W-:Y:S01]  /*9980*/  @P3 STG.E.U16 desc[UR36][R4.64+0x1d2], R141 ;  /* 0x0001d28d04003986 */ /* 0x000fe2000c101524 */
[----:B------:R-:W-:Y:S02]  /*9990*/  ISETP.GT.AND P3, PT, R0, 0xf0, PT ;  /* 0x000000f00000780c */ /* 0x000fe40003f64270 */
[----:B------:R-:W-:Y:S01]  /*99a0*/  F2FP.F16.F32.PACK_AB R144, RZ, R144 ;  /* 0x00000090ff90723e */ /* 0x000fe200000000ff */
[----:B------:R-:W-:Y:S01]  /*99b0*/  @P4 STG.E.U16 desc[UR36][R6.64+0x1d0], R142 ;  /* 0x0001d08e06004986 */ /* 0x000fe2000c101524 */
[C---:B------:R-:W-:Y:S02]  /*99c0*/  ISETP.GT.AND P4, PT, R3.reuse, RZ, P3 ;  /* 0x000000ff0300720c */ /* 0x040fe40001f84270 */
[C---:B------:R-:W-:Y:S01]  /*99d0*/  ISETP.GT.AND P3, PT, R3.reuse, 0x8, P3 ;  /* 0x000000080300780c */ /* 0x040fe20001f64270 */
[----:B------:R-:W-:Y:S01]  /*99e0*/  @P5 STG.E.U16 desc[UR36][R6.64+0x1d2], R143 ;  /* 0x0001d28f06005986 */ /* 0x000fe2000c101524 */
[----:B------:R-:W-:-:S02]  /*99f0*/  ISETP.GT.AND P5, PT, R3, RZ, P0 ;  /* 0x000000ff0300720c */ /* 0x000fc400007a4270 */
[----:B------:R-:W-:Y:S02]  /*9a00*/  F2FP.F16.F32.PACK_AB R145, RZ, R145 ;  /* 0x00000091ff91723e */ /* 0x000fe400000000ff */
[C---:B------:R-:W-:Y:S02]  /*9a10*/  ISETP.GT.AND P0, PT, R3.reuse, 0x8, P0 ;  /* 0x000000080300780c */ /* 0x040fe40000704270 */
[C---:B------:R-:W-:Y:S02]  /*9a20*/  ISETP.GT.AND P1, PT, R0.reuse, 0xf9, PT ;  /* 0x000000f90000780c */ /* 0x040fe40003f24270 */
[----:B------:R-:W-:Y:S01]  /*9a30*/  ISETP.GT.AND P2, PT, R0, 0xf8, PT ;  /* 0x000000f80000780c */ /* 0x000fe20003f44270 */
[----:B------:R-:W-:Y:S01]  /*9a40*/  @P4 STG.E.U16 desc[UR36][R4.64+0x1e0], R144 ;  /* 0x0001e09004004986 */ /* 0x000fe2000c101524 */
[C---:B------:R-:W-:Y:S01]  /*9a50*/  ISETP.GT.AND P4, PT, R3.reuse, RZ, P1 ;  /* 0x000000ff0300720c */ /* 0x040fe20000f84270 */
[----:B------:R-:W-:Y:S01]  /*9a60*/  @P3 IMAD.MOV.U32 R2, RZ, RZ, R6 ;  /* 0x000000ffff023224 */ /* 0x000fe200078e0006 */
[C---:B------:R-:W-:Y:S01]  /*9a70*/  ISETP.GT.AND P1, PT, R3.reuse, 0x8, P1 ;  /* 0x000000080300780c */ /* 0x040fe20000f24270 */
[----:B------:R-:W-:Y:S01]  /*9a80*/  @P5 STG.E.U16 desc[UR36][R4.64+0x1e2], R145 ;  /* 0x0001e29104005986 */ /* 0x000fe2000c101524 */
[----:B------:R-:W-:-:S02]  /*9a90*/  ISETP.GT.AND P5, PT, R3, RZ, P2 ;  /* 0x000000ff0300720c */ /* 0x000fc400017a4270 */
[----:B------:R-:W-:Y:S01]  /*9aa0*/  ISETP.GT.AND P2, PT, R3, 0x8, P2 ;  /* 0x000000080300780c */ /* 0x000fe20001744270 */
[----:B------:R-:W-:Y:S01]  /*9ab0*/  @P3 IMAD.MOV.U32 R3, RZ, RZ, R7 ;  /* 0x000000ffff033224 */ /* 0x000fe200078e0007 */
[----:B------:R-:W-:Y:S02]  /*9ac0*/  F2FP.F16.F32.PACK_AB R146, RZ, R146 ;  /* 0x00000092ff92723e */ /* 0x000fe400000000ff */
[----:B------:R-:W-:Y:S02]  /*9ad0*/  F2FP.F16.F32.PACK_AB R147, RZ, R147 ;  /* 0x00000093ff93723e */ /* 0x000fe400000000ff */
[----:B------:R-:W-:Y:S01]  /*9ae0*/  F2FP.F16.F32.PACK_AB R148, RZ, R148 ;  /* 0x00000094ff94723e */ /* 0x000fe200000000ff */
[----:B------:R0:W-:Y:S01]  /*9af0*/  @P3 STG.E.U16 desc[UR36][R2.64+0x1e0], R146 ;  /* 0x0001e09202003986 */ /* 0x0001e2000c101524 */
[----:B------:R-:W-:Y:S02]  /*9b00*/  F2FP.F16.F32.PACK_AB R149, RZ, R149 ;  /* 0x00000095ff95723e */ /* 0x000fe400000000ff */
[----:B------:R-:W-:-:S02]  /*9b10*/  F2FP.F16.F32.PACK_AB R150, RZ, R150 ;  /* 0x00000096ff96723e */ /* 0x000fc400000000ff */
[----:B------:R-:W-:Y:S01]  /*9b20*/  F2FP.F16.F32.PACK_AB R151, RZ, R151 ;  /* 0x00000097ff97723e */ /* 0x000fe200000000ff */
[----:B0-----:R-:W-:Y:S02]  /*9b30*/  @P0 IMAD.MOV.U32 R2, RZ, RZ, R6 ;  /* 0x000000ffff020224 */ /* 0x001fe400078e0006 */
[----:B------:R-:W-:-:S05]  /*9b40*/  @P0 IMAD.MOV.U32 R3, RZ, RZ, R7 ;  /* 0x000000ffff030224 */ /* 0x000fca00078e0007 */
[----:B------:R0:W-:Y:S02]  /*9b50*/  @P0 STG.E.U16 desc[UR36][R2.64+0x1e2], R147 ;  /* 0x0001e29302000986 */ /* 0x0001e4000c101524 */
[----:B0-----:R-:W-:Y:S02]  /*9b60*/  @P5 IMAD.MOV.U32 R2, RZ, RZ, R4 ;  /* 0x000000ffff025224 */ /* 0x001fe400078e0004 */
[----:B------:R-:W-:-:S05]  /*9b70*/  @P5 IMAD.MOV.U32 R3, RZ, RZ, R5 ;  /* 0x000000ffff035224 */ /* 0x000fca00078e0005 */
[----:B------:R0:W-:Y:S04]  /*9b80*/  @P5 STG.E.U16 desc[UR36][R2.64+0x1f0], R148 ;  /* 0x0001f09402005986 */ /* 0x0001e8000c101524 */
[----:B------:R1:W-:Y:S01]  /*9b90*/  @P4 STG.E.U16 desc[UR36][R4.64+0x1f2], R149 ;  /* 0x0001f29504004986 */ /* 0x0003e2000c101524 */
[----:B0-----:R-:W-:Y:S02]  /*9ba0*/  @P2 IMAD.MOV.U32 R2, RZ, RZ, R6 ;  /* 0x000000ffff022224 */ /* 0x001fe400078e0006 */
[----:B------:R-:W-:-:S05]  /*9bb0*/  @P2 IMAD.MOV.U32 R3, RZ, RZ, R7 ;  /* 0x000000ffff032224 */ /* 0x000fca00078e0007 */
[----:B------:R1:W-:Y:S04]  /*9bc0*/  @P2 STG.E.U16 desc[UR36][R2.64+0x1f0], R150 ;  /* 0x0001f09602002986 */ /* 0x0003e8000c101524 */
[----:B------:R1:W-:Y:S02]  /*9bd0*/  @P1 STG.E.U16 desc[UR36][R6.64+0x1f2], R151 ;  /* 0x0001f29706001986 */ /* 0x0003e4000c101524 */
.L_x_287:
[----:B------:R-:W-:Y:S05]  /*9be0*/  BSYNC B0 ;  /* 0x0000000000007941 */ /* 0x000fea0003800000 */
.L_x_33:
[----:B01----:R-:W2:Y:S01]  /*9bf0*/  LDL.64 R2, [R1] ;  /* 0x0000000001027983 */ /* 0x003ea20000100a00 */
[----:B------:R-:W-:Y:S01]  /*9c00*/  ULDC.64 UR4, c[0x0][0x650] ;  /* 0x0001940000047ab9 */ /* 0x000fe20000000a00 */
[----:B------:R0:W-:Y:S01]  /*9c10*/  SYNCS.ARRIVE.TRANS64.A1T0 RZ, [R160+UR45], RZ ;  /* 0x000000ffa0ff79a7 */ /* 0x0001e2000810002d */
[----:B------:R-:W-:Y:S01]  /*9c20*/  PRMT R0, RZ, 0x7610, R0 ;  /* 0x00007610ff007816 */ /* 0x000fe20000000000 */
[----:B------:R-:W-:Y:S02]  /*9c30*/  IMAD.MOV.U32 R19, RZ, RZ, -0x1 ;  /* 0xffffffffff137424 */ /* 0x000fe400078e00ff */
[----:B-----5:R-:W-:Y:S01]  /*9c40*/  IMAD.MOV.U32 R22, RZ, RZ, -0x1 ;  /* 0xffffffffff167424 */ /* 0x020fe200078e00ff */
[----:B--2---:R-:W-:-:S04]  /*9c50*/  LEA R18, P0, R2, R18, 0x1 ;  /* 0x0000001202127211 */ /* 0x004fc800078008ff */
[----:B------:R-:W-:Y:S01]  /*9c60*/  LEA.HI.X R17, R2, R17, R23, 0x1, P0 ;  /* 0x0000001102117211 */ /* 0x000fe200000f0c17 */
[----:B------:R-:W-:Y:S01]  /*9c70*/  IMAD.MOV.U32 R2, RZ, RZ, -0x1 ;  /* 0xffffffffff027424 */ /* 0x000fe200078e00ff */
[----:B------:R-:W-:-:S04]  /*9c80*/  ISETP.GE.U32.AND P0, PT, R18, UR4, PT ;  /* 0x0000000412007c0c */ /* 0x000fc8000bf06070 */
[----:B------:R-:W-:-:S13]  /*9c90*/  ISETP.GE.U32.AND.EX P0, PT, R17, UR5, PT, P0 ;  /* 0x0000000511007c0c */ /* 0x000fda000bf06100 */
[----:B0-----:R-:W-:Y:S05]  /*9ca0*/  @P0 BRA `(.L_x_288) ;  /* 0x0000000400700947 */ /* 0x001fea0003800000 */
[----:B------:R-:W0:Y:S01]  /*9cb0*/  S2R R10, SR_CTAID.X ;  /* 0x00000000000a7919 */ /* 0x000e220000002500 */
[----:B---34-:R-:W1:Y:S01]  /*9cc0*/  LDC.64 R8, c[0x0][0x628] ;  /* 0x00018a00ff087b82 */ /* 0x018e620000000a00 */
[----:B------:R-:W-:Y:S01]  /*9cd0*/  ULDC UR4, c[0x0][0x150] ;  /* 0x0000540000047ab9 */ /* 0x000fe20000000800 */
[----:B------:R-:W-:Y:S01]  /*9ce0*/  IMAD.MOV.U32 R6, RZ, RZ, R18 ;  /* 0x000000ffff067224 */ /* 0x000fe200078e0012 */
[----:B------:R-:W2:Y:S01]  /*9cf0*/  S2R R20, SR_CTAID.Y ;  /* 0x0000000000147919 */ /* 0x000ea20000002600 */
[----:B------:R-:W-:-:S04]  /*9d00*/  IMAD.MOV.U32 R7, RZ, RZ, R17 ;  /* 0x000000ffff077224 */ /* 0x000fc800078e0011 */
[----:B------:R-:W3:Y:S08]  /*9d10*/  LDC R15, c[0x0][0x144] ;  /* 0x00005100ff0f7b82 */ /* 0x000ef00000000800 */
[----:B------:R-:W4:Y:S08]  /*9d20*/  LDC R0, c[0x0][0x630] ;  /* 0x00018c00ff007b82 */ /* 0x000f300000000800 */
[----:B------:R-:W2:Y:S01]  /*9d30*/  LDC.64 R12, c[0x0][0x620] ;  /* 0x00018800ff0c7b82 */ /* 0x000ea20000000a00 */
[----:B-1----:R-:W-:-:S04]  /*9d40*/  ISETP.NE.U32.AND P0, PT, R8, RZ, PT ;  /* 0x000000ff0800720c */ /* 0x002fc80003f05070 */
[----:B------:R-:W-:Y:S02]  /*9d50*/  ISETP.NE.AND.EX P0, PT, R9, RZ, PT, P0 ;  /* 0x000000ff0900720c */ /* 0x000fe40003f05300 */
[----:B0-----:R-:W-:-:S05]  /*9d60*/  I2FP.F32.U32 R2, R10 ;  /* 0x0000000a00027245 */ /* 0x001fca0000201000 */
[----:B------:R-:W-:-:S04]  /*9d70*/  FMUL R2, R2, UR4 ;  /* 0x0000000402027c20 */ /* 0x000fc80008400000 */
[----:B------:R0:W1:Y:S02]  /*9d80*/  F2I.U32.TRUNC.NTZ R14, R2 ;  /* 0x00000002000e7305 */ /* 0x000064000020f000 */
[----:B---34-:R-:W-:Y:S05]  /*9d90*/  @!P0 BRA `(.L_x_289) ;  /* 0x0000000000288947 */ /* 0x018fea0003800000 */
[----:B------:R-:W3:Y:S02]  /*9da0*/  LDC R3, c[0x0][0x634] ;  /* 0x00018d00ff037b82 */ /* 0x000ee40000000800 */
[----:B---3--:R-:W-:-:S05]  /*9db0*/  IADD3 R7, P0, R18, R3, RZ ;  /* 0x0000000312077210 */ /* 0x008fca0007f1e0ff */
[----:B------:R-:W-:-:S04]  /*9dc0*/  IMAD.X R11, RZ, RZ, R17, P0 ;  /* 0x000000ffff0b7224 */ /* 0x000fc800000e0611 */
[----:B0-----:R-:W-:-:S04]  /*9dd0*/  IMAD.WIDE.U32 R2, R11, R8, RZ ;  /* 0x000000080b027225 */ /* 0x001fc800078e00ff */
[----:B------:R-:W-:-:S04]  /*9de0*/  IMAD.WIDE.U32 R4, P0, R7, R9, R2 ;  /* 0x0000000907047225 */ /* 0x000fc80007800002 */
[----:B------:R-:W-:-:S04]  /*9df0*/  IMAD.WIDE.U32 R2, R7, R8, RZ ;  /* 0x0000000807027225 */ /* 0x000fc800078e00ff */
[----:B------:R-:W-:Y:S01]  /*9e00*/  IMAD.X R7, RZ, RZ, RZ, P0 ;  /* 0x000000ffff077224 */ /* 0x000fe200000e06ff */
[----:B------:R-:W-:Y:S01]  /*9e10*/  IADD3 RZ, P0, R3, R4, RZ ;  /* 0x0000000403ff7210 */ /* 0x000fe20007f1e0ff */
[----:B------:R-:W-:-:S04]  /*9e20*/  IMAD.MOV.U32 R6, RZ, RZ, R5 ;  /* 0x000000ffff067224 */ /* 0x000fc800078e0005 */
[----:B------:R-:W-:-:S08]  /*9e30*/  IMAD.WIDE.U32.X R6, R11, R9, R6, P0 ;  /* 0x000000090b067225 */ /* 0x000fd000000e0406 */
.L_x_289:
[----:B------:R-:W3:Y:S01]  /*9e40*/  LDC.64 R26, c[0x0][0x640] ;  /* 0x00019000ff1a7b82 */ /* 0x000ee20000000a00 */
[-C--:B------:R-:W-:Y:S01]  /*9e50*/  SHF.R.U64 R11, R6, R0.reuse, R7 ;  /* 0x00000000060b7219 */ /* 0x080fe20000001207 */
[----:B------:R-:W-:Y:S01]  /*9e60*/  IMAD.MOV.U32 R19, RZ, RZ, R17 ;  /* 0x000000ffff137224 */ /* 0x000fe200078e0011 */
[----:B------:R-:W-:Y:S01]  /*9e70*/  SHF.R.U32.HI R0, RZ, R0, R7 ;  /* 0x00000000ff007219 */ /* 0x000fe20000011607 */
[----:B-1----:R-:W-:Y:S01]  /*9e80*/  IMAD.MOV R14, RZ, RZ, -R14 ;  /* 0x000000ffff0e7224 */ /* 0x002fe200078e0a0e */
[----:B------:R-:W-:Y:S01]  /*9e90*/  IADD3 R5, P0, RZ, -R11, RZ ;  /* 0x8000000bff057210 */ /* 0x000fe20007f1e0ff */
[----:B------:R-:W-:Y:S01]  /*9ea0*/  ULDC UR4, c[0x0][0x154] ;  /* 0x0000550000047ab9 */ /* 0x000fe20000000800 */
[----:B------:R-:W-:Y:S01]  /*9eb0*/  IMAD.MOV.U32 R7, RZ, RZ, 0x1 ;  /* 0x00000001ff077424 */ /* 0x000fe200078e00ff */
[----:B------:R-:W1:Y:S01]  /*9ec0*/  LDC R4, c[0x0][0x618] ;  /* 0x00018600ff047b82 */ /* 0x000e620000000800 */
[----:B------:R-:W-:Y:S02]  /*9ed0*/  IMAD R22, R15, R14, R10 ;  /* 0x0000000e0f167224 */ /* 0x000fe400078e020a */
[----:B------:R-:W-:-:S04]  /*9ee0*/  IMAD.X R3, RZ, RZ, ~R0, P0 ;  /* 0x000000ffff037224 */ /* 0x000fc800000e0e00 */
[-C--:B--2---:R-:W-:Y:S01]  /*9ef0*/  IMAD R0, R3, R12.reuse, RZ ;  /* 0x0000000c03007224 */ /* 0x084fe200078e02ff */
[----:B------:R-:W2:Y:S01]  /*9f00*/  LDC R6, c[0x0][0x608] ;  /* 0x00018200ff067b82 */ /* 0x000ea20000000800 */
[----:B0-----:R-:W-:-:S04]  /*9f10*/  IMAD.WIDE.U32 R2, R5, R12, R18 ;  /* 0x0000000c05027225 */ /* 0x001fc800078e0012 */
[----:B------:R-:W-:Y:S01]  /*9f20*/  IMAD R5, R5, R13, R0 ;  /* 0x0000000d05057224 */ /* 0x000fe200078e0200 */
[----:B------:R-:W-:Y:S02]  /*9f30*/  I2FP.F32.U32 R0, R20 ;  /* 0x0000001400007245 */ /* 0x000fe40000201000 */
[----:B------:R-:W0:Y:S01]  /*9f40*/  LDC R24, c[0x0][0x658] ;  /* 0x00019600ff187b82 */ /* 0x000e220000000800 */
[----:B------:R-:W-:Y:S01]  /*9f50*/  IMAD.IADD R3, R3, 0x1, R5 ;  /* 0x0000000103037824 */ /* 0x000fe200078e0205 */
[----:B---3--:R-:W-:Y:S01]  /*9f60*/  ISETP.NE.U32.AND P0, PT, R26, RZ, PT ;  /* 0x000000ff1a00720c */ /* 0x008fe20003f05070 */
[----:B------:R-:W-:Y:S01]  /*9f70*/  FMUL R0, R0, UR4 ;  /* 0x0000000400007c20 */ /* 0x000fe20008400000 */
[----:B------:R-:W-:Y:S02]  /*9f80*/  IMAD.MOV.U32 R5, RZ, RZ, -0x1 ;  /* 0xffffffffff057424 */ /* 0x000fe400078e00ff */
[----:B------:R-:W-:Y:S01]  /*9f90*/  ISETP.NE.AND.EX P0, PT, R27, RZ, PT, P0 ;  /* 0x000000ff1b00720c */ /* 0x000fe20003f05300 */
[----:B------:R3:W4:Y:S01]  /*9fa0*/  F2I.U32.TRUNC.NTZ R12, R0 ;  /* 0x00000000000c7305 */ /* 0x000722000020f000 */
[----:B------:R-:W3:Y:S01]  /*9fb0*/  LDC R15, c[0x0][0x148] ;  /* 0x00005200ff0f7b82 */ /* 0x000ee20000000800 */
[----:B-1----:R-:W-:-:S02]  /*9fc0*/  SHF.R.U64 R10, R2, R4, R3 ;  /* 0x00000004020a7219 */ /* 0x002fc40000001203 */
[----:B------:R-:W-:-:S05]  /*9fd0*/  SHF.R.U32.HI R3, RZ, R4, R3 ;  /* 0x00000004ff037219 */ /* 0x000fca0000011603 */
[----:B------:R-:W1:Y:S01]  /*9fe0*/  LDC R14, c[0x0][0x600] ;  /* 0x00018000ff0e7b82 */ /* 0x000e620000000800 */
[-CC-:B--2---:R-:W-:Y:S02]  /*9ff0*/  SHF.R.U64 R8, R10, R6.reuse, R3.reuse ;  /* 0x000000060a087219 */ /* 0x184fe40000001203 */
[----:B------:R-:W-:-:S05]  /*a000*/  SHF.R.U32.HI R3, RZ, R6, R3 ;  /* 0x00000006ff037219 */ /* 0x000fca0000011603 */
[----:B------:R-:W2:Y:S01]  /*a010*/  LDC R21, c[0x0][0x648] ;  /* 0x00019200ff157b82 */ /* 0x000ea20000000800 */
[-CC-:B0-----:R-:W-:Y:S02]  /*a020*/  SHF.R.U64 R13, R8, R24.reuse, R3.reuse ;  /* 0x00000018080d7219 */ /* 0x181fe40000001203 */
[-C--:B------:R-:W-:Y:S02]  /*a030*/  SHF.L.U32 R5, R5, R24.reuse, RZ ;  /* 0x0000001805057219 */ /* 0x080fe400000006ff */
[-C--:B------:R-:W-:Y:S01]  /*a040*/  SHF.R.U32.HI R3, RZ, R24.reuse, R3 ;  /* 0x00000018ff037219 */ /* 0x080fe20000011603 */
[----:B------:R-:W-:Y:S01]  /*a050*/  IMAD.MOV.U32 R2, RZ, RZ, R13 ;  /* 0x000000ffff027224 */ /* 0x000fe200078e000d */
[----:B------:R-:W-:Y:S01]  /*a060*/  SHF.L.U32 R24, R7, R24, RZ ;  /* 0x0000001807187219 */ /* 0x000fe200000006ff */
[----:B------:R-:W0:Y:S01]  /*a070*/  LDC R25, c[0x0][0x638] ;  /* 0x00018e00ff197b82 */ /* 0x000e220000000800 */
[----:B------:R-:W-:-:S07]  /*a080*/  LOP3.LUT R19, RZ, R5, RZ, 0x33, !PT ;  /* 0x00000005ff137212 */ /* 0x000fce00078e33ff */
[----:B------:R-:W0:Y:S01]  /*a090*/  LDC R28, c[0x0][0x610] ;  /* 0x00018400ff1c7b82 */ /* 0x000e220000000800 */
[----:B----4-:R-:W-:Y:S05]  /*a0a0*/  @!P0 BRA `(.L_x_290) ;  /* 0x0000000000288947 */ /* 0x010fea0003800000 */
[----:B---3--:R-:W3:Y:S02]  /*a0b0*/  LDC R0, c[0x0][0x64c] ;  /* 0x00019300ff007b82 */ /* 0x008ee40000000800 */
[----:B---3--:R-:W-:-:S05]  /*a0c0*/  IADD3 R7, P0, R13, R0, RZ ;  /* 0x000000000d077210 */ /* 0x008fca0007f1e0ff */
        /* <DEDUP_REMOVED lines=8> */
.L_x_290:
[----:B------:R-:W4:Y:S01]  /*a150*/  LDC R4, c[0x0][0x65c] ;  /* 0x00019700ff047b82 */ /* 0x000f220000000800 */
[----:B--23--:R-:W-:Y:S01]  /*a160*/  SHF.R.U64 R0, R2, R21, R3 ;  /* 0x0000001502007219 */ /* 0x00cfe20000001203 */
[----:B-1----:R-:W-:Y:S01]  /*a170*/  VIADD R3, R14, 0xffffffff ;  /* 0xffffffff0e037836 */ /* 0x002fe20000000000 */
[----:B------:R-:W-:Y:S01]  /*a180*/  LOP3.LUT R19, R8, R19, RZ, 0xc0, !PT ;  /* 0x0000001308137212 */ /* 0x000fe200078ec0ff */
[----:B------:R-:W-:Y:S02]  /*a190*/  IMAD.MOV R12, RZ, RZ, -R12 ;  /* 0x000000ffff0c7224 */ /* 0x000fe400078e0a0c */
[----:B------:R-:W-:Y:S01]  /*a1a0*/  IMAD.MOV R2, RZ, RZ, -R0 ;  /* 0x000000ffff027224 */ /* 0x000fe200078e0a00 */
[----:B------:R-:W-:Y:S01]  /*a1b0*/  LOP3.LUT R3, R10, R3, RZ, 0xc0, !PT ;  /* 0x000000030a037212 */ /* 0x000fe200078ec0ff */
[----:B------:R-:W-:Y:S02]  /*a1c0*/  IMAD R19, R24, R0, R19 ;  /* 0x0000000018137224 */ /* 0x000fe400078e0213 */
[----:B0-----:R-:W-:-:S04]  /*a1d0*/  IMAD R0, R2, R25, R13 ;  /* 0x0000001902007224 */ /* 0x001fc800078e020d */
[----:B------:R-:W-:Y:S01]  /*a1e0*/  IMAD R2, R0, R14, R3 ;  /* 0x0000000e00027224 */ /* 0x000fe200078e0203 */
[----:B----4-:R-:W-:Y:S01]  /*a1f0*/  ISETP.NE.AND P0, PT, R4, 0x1, PT ;  /* 0x000000010400780c */ /* 0x010fe20003f05270 */
[----:B------:R-:W-:-:S05]  /*a200*/  IMAD.MOV.U32 R4, RZ, RZ, 0x1 ;  /* 0x00000001ff047424 */ /* 0x000fca00078e00ff */
[----:B------:R-:W-:-:S07]  /*a210*/  PRMT R0, R4, 0x7610, R0 ;  /* 0x0000761004007816 */ /* 0x000fce0000000000 */
[----:B------:R-:W-:-:S04]  /*a220*/  @P0 IMAD R22, R15, R12, R20 ;  /* 0x0000000c0f160224 */ /* 0x000fc800078e0214 */
[----:B------:R-:W-:-:S05]  /*a230*/  IMAD R19, R19, R28, R22 ;  /* 0x0000001c13137224 */ /* 0x000fca00078e0216 */
[----:B------:R-:W-:Y:S02]  /*a240*/  SEL R22, R2, R19, !P0 ;  /* 0x0000001302167207 */ /* 0x000fe40004000000 */
[----:B------:R-:W-:Y:S01]  /*a250*/  SEL R19, R19, R2, !P0 ;  /* 0x0000000213137207 */ /* 0x000fe20004000000 */
[----:B------:R-:W-:-:S07]  /*a260*/  IMAD.MOV.U32 R2, RZ, RZ, R11 ;  /* 0x000000ffff027224 */ /* 0x000fce00078e000b */
.L_x_288:
[----:B------:R-:W-:Y:S02]  /*a270*/  LOP3.LUT P0, RZ, R0, 0xff, RZ, 0xc0, !PT ;  /* 0x000000ff00ff7812 */ /* 0x000fe4000780c0ff */
[----:B------:R-:W-:-:S11]  /*a280*/  LOP3.LUT R173, R173, 0x1, RZ, 0x3c, !PT ;  /* 0x00000001adad7812 */ /* 0x000fd600078e3cff */
[----:B------:R-:W-:Y:S05]  /*a290*/  @P0 BRA `(.L_x_291) ;  /* 0xffffff7400000947 */ /* 0x000fea000383ffff */
[----:B------:R-:W-:Y:S05]  /*a2a0*/  EXIT ;  /* 0x000000000000794d */ /* 0x000fea0003800000 */
.L_x_14:
[----:B------:R-:W-:-:S08]  /*a2b0*/  ISETP.NE.AND P0, PT, R0, RZ, PT ;  /* 0x000000ff0000720c */ /* 0x000fd00003f05270 */
[----:B0-----:R-:W0:-:S00]  /*a2c0*/  USETMAXREG.DEALLOC.CTAPOOL 0x28 ;  /* 0x00000028000079c8 */ /* 0x001e0000080e0500 */
[----:B------:R-:W-:Y:S05]  /*a2d0*/  @P0 EXIT ;  /* 0x000000000000094d */ /* 0x000fea0003800000 */
[----:B0-----:R-:W-:Y:S01]  /*a2e0*/  LOP3.LUT P0, RZ, R8, 0xff, RZ, 0xc0, !PT ;  /* 0x000000ff08ff7812 */ /* 0x001fe2000780c0ff */
[----:B------:R-:W-:Y:S02]  /*a2f0*/  IMAD.MOV.U32 R0, RZ, RZ, 0x1 ;  /* 0x00000001ff007424 */ /* 0x000fe400078e00ff */
[----:B------:R-:W-:-:S10]  /*a300*/  IMAD.MOV.U32 R7, RZ, RZ, RZ ;  /* 0x000000ffff077224 */ /* 0x000fd400078e00ff */
[----:B------:R-:W-:Y:S05]  /*a310*/  @!P0 BRA `(.L_x_292) ;  /* 0x0000000c001c8947 */ /* 0x000fea0003800000 */
[----:B------:R-:W-:Y:S01]  /*a320*/  LOP3.LUT P0, RZ, R4, 0x1f, RZ, 0xc0, !PT ;  /* 0x0000001f04ff7812 */ /* 0x000fe2000780c0ff */
[----:B------:R-:W-:Y:S01]  /*a330*/  ULDC UR5, c[0x0][0x658] ;  /* 0x0001960000057ab9 */ /* 0x000fe20000000800 */
[----:B------:R-:W-:Y:S01]  /*a340*/  UMOV UR6, 0xffffffff ;  /* 0xffffffff00067882 */ /* 0x000fe20000000000 */
[----:B------:R-:W-:Y:S01]  /*a350*/  BSSY B0, `(.L_x_292) ;  /* 0x00000c3000007945 */ /* 0x000fe20003800000 */
[----:B------:R-:W-:Y:S01]  /*a360*/  USHF.L.U32 UR6, UR6, UR5, URZ ;  /* 0x0000000506067299 */ /* 0x000fe2000800063f */
[C---:B------:R-:W-:Y:S01]  /*a370*/  ISETP.NE.AND P2, PT, R3.reuse, RZ, PT ;  /* 0x000000ff0300720c */ /* 0x040fe20003f45270 */
[----:B------:R-:W-:Y:S01]  /*a380*/  IMAD.MOV.U32 R8, RZ, RZ, 0x1 ;  /* 0x00000001ff087424 */ /* 0x000fe200078e00ff */
[----:B------:R-:W-:Y:S01]  /*a390*/  ISETP.NE.OR P0, PT, R3, RZ, !P0 ;  /* 0x000000ff0300720c */ /* 0x000fe20004705670 */
[----:B------:R-:W-:Y:S01]  /*a3a0*/  IMAD.MOV.U32 R0, RZ, RZ, 0x1 ;  /* 0x00000001ff007424 */ /* 0x000fe200078e00ff */
[----:B------:R-:W-:Y:S01]  /*a3b0*/  LOP3.LUT R6, R16, 0x2, RZ, 0xfc, !PT ;  /* 0x0000000210067812 */ /* 0x000fe200078efcff */
[----:B------:R-:W-:Y:S01]  /*a3c0*/  IMAD.MOV.U32 R7, RZ, RZ, RZ ;  /* 0x000000ffff077224 */ /* 0x000fe200078e00ff */
[----:B------:R-:W-:Y:S01]  /*a3d0*/  ULDC UR4, c[0x0][0x600] ;  /* 0x0001800000047ab9 */ /* 0x000fe20000000800 */
[----:B------:R-:W-:Y:S01]  /*a3e0*/  UMOV UR7, 0x1 ;  /* 0x0000000100077882 */ /* 0x000fe20000000000 */
[----:B------:R-:W-:-:S02]  /*a3f0*/  UIADD3 UR19, UR40, 0x1, URZ ;  /* 0x0000000128137890 */ /* 0x000fc4000fffe03f */
[----:B------:R-:W-:Y:S02]  /*a400*/  UIADD3 UR15, UR4, -0x1, URZ ;  /* 0xffffffff040f7890 */ /* 0x000fe4000fffe03f */
[----:B------:R-:W-:Y:S02]  /*a410*/  USHF.L.U32 UR17, UR7, UR5, URZ ;  /* 0x0000000507117299 */ /* 0x000fe4000800063f */
[----:B------:R-:W-:Y:S01]  /*a420*/  ULOP3.LUT UR16, URZ, UR6, URZ, 0x33, !UPT ;  /* 0x000000063f107292 */ /* 0x000fe2000f8e333f */
[----:B------:R-:W-:-:S11]  /*a430*/  ULDC.64 UR20, c[0x0][0x198] ;  /* 0x0000660000147ab9 */ /* 0x000fd60000000a00 */
.L_x_304:
[----:B------:R-:W-:-:S03]  /*a440*/  UMOV UR4, 0xffffffff ;  /* 0xffffffff00047882 */ /* 0x000fc60000000000 */
[----:B------:R-:W-:Y:S05]  /*a450*/  BRA.DIV UR4, `(.L_x_293) ;  /* 0x0000001a04687947 */ /* 0x000fea000b800000 */
[----:B------:R-:W-:-:S13]  /*a460*/  ELECT P6, URZ, PT ;  /* 0x00000000003f782f */ /* 0x000fda00038c0000 */
.L_x_335:
[----:B------:R-:W0:Y:S01]  /*a470*/  LDC R3, c[0x0][0x28c] ;  /* 0x0000a300ff037b82 */ /* 0x000e220000000800 */
[----:B------:R-:W-:Y:S01]  /*a480*/  BSSY B1, `(.L_x_294) ;  /* 0x0000037000017945 */ /* 0x000fe20003800000 */
[----:B0-----:R-:W-:-:S13]  /*a490*/  ISETP.LT.OR P6, PT, R3, 0x1, !P6 ;  /* 0x000000010300780c */ /* 0x001fda00077c1670 */
[----:B------:R-:W-:Y:S05]  /*a4a0*/  @P6 BRA `(.L_x_295) ;  /* 0x0000000000d06947 */ /* 0x000fea0003800000 */
[----:B------:R-:W-:Y:S02]  /*a4b0*/  IMAD.SHL.U32 R22, R22, 0x100, RZ ;  /* 0x0000010016167824 */ /* 0x000fe400078e00ff */
[----:B------:R-:W-:Y:S02]  /*a4c0*/  IMAD.SHL.U32 R19, R19, 0x40, RZ ;  /* 0x0000004013137824 */ /* 0x000fe400078e00ff */
[----:B------:R-:W-:Y:S02]  /*a4d0*/  IMAD.MOV.U32 R12, RZ, RZ, RZ ;  /* 0x000000ffff0c7224 */ /* 0x000fe400078e00ff */
[----:B------:R-:W-:Y:S02]  /*a4e0*/  IMAD.U32 R13, RZ, RZ, UR19 ;  /* 0x00000013ff0d7e24 */ /* 0x000fe4000f8e00ff */
[----:B------:R-:W-:Y:S02]  /*a4f0*/  IMAD.MOV.U32 R3, RZ, RZ, R0 ;  /* 0x000000ffff037224 */ /* 0x000fe400078e0000 */
[----:B------:R-:W-:-:S07]  /*a500*/  IMAD.MOV.U32 R4, RZ, RZ, R7 ;  /* 0x000000ffff047224 */ /* 0x000fce00078e0007 */
.L_x_299:
[----:B------:R-:W0:Y:S01]  /*a510*/  S2R R10, SR_CgaCtaId ;  /* 0x00000000000a7919 */ /* 0x000e220000008800 */
[----:B------:R-:W-:Y:S01]  /*a520*/  MOV R5, 0x400 ;  /* 0x0000040000057802 */ /* 0x000fe20000000f00 */
[----:B------:R-:W1:Y:S03]  /*a530*/  @!P2 LDC R9, c[0x0][0x500] ;  /* 0x00014000ff09ab82 */ /* 0x000e660000000800 */
[----:B0-----:R-:W-:Y:S02]  /*a540*/  LEA R11, R10, R5, 0x18 ;  /* 0x000000050a0b7211 */ /* 0x001fe400078ec0ff */
[----:B------:R-:W-:-:S03]  /*a550*/  SHF.L.U32 R5, R3, 0x1f, RZ ;  /* 0x0000001f03057819 */ /* 0x000fc600000006ff */
[----:B------:R-:W-:-:S04]  /*a560*/  IMAD R10, R4, 0x8, R11 ;  /* 0x00000008040a7824 */ /* 0x000fc800078e020b */
[----:B------:R-:W0:Y:S02]  /*a570*/  SYNCS.PHASECHK.TRANS64.TRYWAIT P1, [R10+URZ+0xb0], R5 ;  /* 0x0000b0050a0075a7 */ /* 0x000e24000802017f */
[----:B01----:R-:W-:Y:S05]  /*a580*/  @!P1 BRA `(.L_x_296) ;  /* 0x00000018003c9947 */ /* 0x003fea0003800000 */
.L_x_336:
[----:B0-----:R-:W-:Y:S01]  /*a590*/  PRMT R5, R6, 0x9910, RZ ;  /* 0x0000991006057816 */ /* 0x001fe200000000ff */
[----:B------:R0:W-:Y:S03]  /*a5a0*/  @!P2 SYNCS.ARRIVE.TRANS64 RZ, [R10+URZ], R9 ;  /* 0x000000090affa9a7 */ /* 0x0001e6000800003f */
[----:B------:R-:W-:-:S13]  /*a5b0*/  ISETP.NE.AND P1, PT, R5, 0x2, PT ;  /* 0x000000020500780c */ /* 0x000fda0003f25270 */
[----:B0-----:R-:W-:Y:S05]  /*a5c0*/  @P1 BRA `(.L_x_297) ;  /* 0x0000000000041947 */ /* 0x001fea0003800000 */
[----:B------:R-:W-:Y:S01]  /*a5d0*/  BPT.TRAP 0x1 ;  /* 0x000000040000795c */ /* 0x000fe20000300000 */
.L_x_297:
[----:B------:R-:W-:Y:S05]  /*a5e0*/  @P0 BRA `(.L_x_298) ;  /* 0x0000000000040947 */ /* 0x000fea0003800000 */
[----:B------:R-:W-:Y:S01]  /*a5f0*/  BPT.TRAP 0x1 ;  /* 0x000000040000795c */ /* 0x000fe20000300000 */
.L_x_298:
[--C-:B------:R-:W-:Y:S01]  /*a600*/  IMAD R5, R4, 0x800, R11.reuse ;  /* 0x0000080004057824 */ /* 0x100fe200078e020b */
[----:B------:R-:W-:Y:S01]  /*a610*/  R2UR UR9, R10 ;  /* 0x000000000a0972ca */ /* 0x000fe200000e0000 */
[C---:B------:R-:W-:Y:S01]  /*a620*/  IMAD R11, R4.reuse, 0x2000, R11 ;  /* 0x00002000040b7824 */ /* 0x040fe200078e020b */
[----:B------:R-:W-:Y:S01]  /*a630*/  UIADD3 UR4, UP0, UR20, 0xf0, URZ ;  /* 0x000000f014047890 */ /* 0x000fe2000ff1e03f */
[----:B------:R-:W-:Y:S01]  /*a640*/  VIADD R13, R13, 0xffffffff ;  /* 0xffffffff0d0d7836 */ /* 0x000fe20000000000 */
[----:B------:R-:W-:Y:S01]  /*a650*/  R2UR UR5, R5 ;  /* 0x00000000050572ca */ /* 0x000fe200000e0000 */
[----:B------:R-:W-:Y:S01]  /*a660*/  UIADD3 UR22, UP1, UR20, 0x1f0, URZ ;  /* 0x000001f014167890 */ /* 0x000fe2000ff3e03f */
[----:B------:R-:W-:Y:S01]  /*a670*/  R2UR UR8, R11 ;  /* 0x000000000b0872ca */ /* 0x000fe200000e0000 */
[----:B------:R-:W-:Y:S01]  /*a680*/  VIADD R4, R4, 0x1 ;  /* 0x0000000104047836 */ /* 0x000fe20000000000 */
[----:B------:R-:W-:Y:S01]  /*a690*/  R2UR UR11, R19 ;  /* 0x00000000130b72ca */ /* 0x000fe200000e0000 */
[----:B------:R-:W-:Y:S01]  /*a6a0*/  UIADD3.X UR23, URZ, UR21, URZ, UP1, !UPT ;  /* 0x000000153f177290 */ /* 0x000fe20008ffe43f */
[----:B------:R-:W-:Y:S01]  /*a6b0*/  R2UR UR10, R12 ;  /* 0x000000000c0a72ca */ /* 0x000fe200000e0000 */
[----:B------:R-:W-:Y:S01]  /*a6c0*/  UMOV UR6, 0x0 ;  /* 0x0000000000067882 */ /* 0x000fe20000000000 */
[----:B------:R-:W-:Y:S01]  /*a6d0*/  R2UR UR12, R2 ;  /* 0x00000000020c72ca */ /* 0x000fe200000e0000 */
[----:B------:R-:W-:Y:S01]  /*a6e0*/  UMOV UR7, 0x10000000 ;  /* 0x1000000000077882 */ /* 0x000fe20000000000 */
[----:B------:R-:W-:Y:S01]  /*a6f0*/  R2UR UR18, R22 ;  /* 0x00000000161272ca */ /* 0x000fe200000e0000 */
[----:B------:R-:W-:Y:S01]  /*a700*/  VIADD R12, R12, 0x10 ;  /* 0x000000100c0c7836 */ /* 0x000fe20000000000 */
[----:B------:R-:W-:Y:S01]  /*a710*/  ISETP.GT.AND P3, PT, R13, 0x1, PT ;  /* 0x000000010d00780c */ /* 0x000fe20003f64270 */
[----:B------:R-:W-:Y:S01]  /*a720*/  UIADD3 UR13, UR5, 0x280, URZ ;  /* 0x00000280050d7890 */ /* 0x000fe2000fffe03f */
[----:B------:R-:W-:Y:S01]  /*a730*/  ISETP.NE.AND P1, PT, R4, 0x16, PT ;  /* 0x000000160400780c */ /* 0x000fe20003f25270 */
[----:B------:R-:W-:-:S02]  /*a740*/  UIADD3.X UR5, URZ, UR21, URZ, UP0, !UPT ;  /* 0x000000153f057290 */ /* 0x000fc400087fe43f */
[----:B------:R-:W-:Y:S01]  /*a750*/  UIADD3 UR14, UR8, 0xb280, URZ ;  /* 0x0000b280080e7890 */ /* 0x000fe2000fffe03f */
[----:B------:R-:W-:Y:S02]  /*a760*/  SEL R10, RZ, 0x1, P1 ;  /* 0x00000001ff0a7807 */ /* 0x000fe40000800000 */
[----:B------:R-:W-:Y:S01]  /*a770*/  UMOV UR8, UR13 ;  /* 0x0000000d00087c82 */ /* 0x000fe20008000000 */
[----:B------:R-:W-:Y:S02]  /*a780*/  SEL R4, R4, RZ, P1 ;  /* 0x000000ff04047207 */ /* 0x000fe40000800000 */
[----:B------:R-:W-:Y:S01]  /*a790*/  LOP3.LUT R3, R3, R10, RZ, 0x3c, !PT ;  /* 0x0000000a03037212 */ /* 0x000fe200078e3cff */
[----:B------:R0:W-:Y:S02]  /*a7a0*/  UTMALDG.3D [UR8], [UR4], desc[UR6] ;  /* 0x00000608040075b4 */ /* 0x0001e40008011000 */
[----:B0-----:R-:W-:Y:S01]  /*a7b0*/  UMOV UR8, UR14 ;  /* 0x0000000e00087c82 */ /* 0x001fe20008000000 */
[----:B------:R-:W-:-:S02]  /*a7c0*/  UMOV UR11, UR18 ;  /* 0x00000012000b7c82 */ /* 0x000fc40008000000 */
[----:B------:R0:W-:Y:S02]  /*a7d0*/  UTMALDG.3D [UR8], [UR22], desc[UR6] ;  /* 0x00000608160075b4 */ /* 0x0001e40008011000 */
[----:B0-----:R-:W-:Y:S05]  /*a7e0*/  @P3 BRA `(.L_x_299) ;  /* 0xfffffffc00483947 */ /* 0x001fea000383ffff */
.L_x_295:
[----:B------:R-:W-:Y:S05]  /*a7f0*/  BSYNC B1 ;  /* 0x0000000000017941 */ /* 0x000fea0003800000 */
.L_x_294:
[----:B------:R-:W2:Y:S01]  /*a800*/  LDL.64 R10, [R1] ;  /* 0x00000000010a7983 */ /* 0x000ea20000100a00 */
[----:B------:R-:W-:Y:S01]  /*a810*/  LOP3.LUT P4, RZ, R8, 0xff, RZ, 0xc0, !PT ;  /* 0x000000ff08ff7812 */ /* 0x000fe2000788c0ff */
[----:B------:R-:W-:Y:S01]  /*a820*/  VIADD R4, R7, UR40 ;  /* 0x0000002807047c36 */ /* 0x000fe20008000000 */
[----:B------:R-:W-:Y:S01]  /*a830*/  ULDC.64 UR4, c[0x0][0x650] ;  /* 0x0001940000047ab9 */ /* 0x000fe20000000a00 */
[----:B------:R-:W-:Y:S01]  /*a840*/  IMAD.U32 R7, RZ, RZ, UR40 ;  /* 0x00000028ff077e24 */ /* 0x000fe2000f8e00ff */
[----:B------:R-:W-:Y:S01]  /*a850*/  UISETP.GE.U32.AND UP0, UPT, UR40, 0x16, UPT ;  /* 0x000000162800788c */ /* 0x000fe2000bf06070 */
[----:B------:R-:W-:Y:S01]  /*a860*/  BSSY B1, `(.L_x_300) ;  /* 0x000006f000017945 */ /* 0x000fe20003800000 */
[----:B------:R-:W-:Y:S01]  /*a870*/  ISETP.GT.U32.AND P1, PT, R4, 0x15, PT ;  /* 0x000000150400780c */ /* 0x000fe20003f24070 */
[----:B------:R-:W-:Y:S01]  /*a880*/  IMAD.MOV.U32 R19, RZ, RZ, -0x1 ;  /* 0xffffffffff137424 */ /* 0x000fe200078e00ff */
[----:B------:R-:W-:Y:S01]  /*a890*/  PRMT R8, RZ, 0x7610, R8 ;  /* 0x00007610ff087816 */ /* 0x000fe20000000008 */
[----:B------:R-:W-:Y:S01]  /*a8a0*/  IMAD.MOV.U32 R22, RZ, RZ, -0x1 ;  /* 0xffffffffff167424 */ /* 0x000fe200078e00ff */
[----:B------:R-:W-:-:S02]  /*a8b0*/  ISETP.LT.U32.AND P1, PT, R7, 0x16, P1 ;  /* 0x000000160700780c */ /* 0x000fc40000f21070 */
[----:B------:R-:W-:Y:S01]  /*a8c0*/  PLOP3.LUT P3, PT, PT, PT, UP0, 0x80, 0x0 ;  /* 0x000000000000781c */ /* 0x000fe20003f6f008 */
[----:B------:R-:W0:Y:S01]  /*a8d0*/  @P4 S2R R3, SR_CgaCtaId ;  /* 0x0000000000034919 */ /* 0x000e220000008800 */
[----:B------:R-:W-:-:S04]  /*a8e0*/  @P4 MOV R2, 0x400 ;  /* 0x0000040000024802 */ /* 0x000fc80000000f00 */
[----:B0-----:R-:W-:Y:S01]  /*a8f0*/  @P4 LEA R5, R3, R2, 0x18 ;  /* 0x0000000203054211 */ /* 0x001fe200078ec0ff */
[----:B------:R-:W-:-:S03]  /*a900*/  IMAD.WIDE.U32 R2, R4, -0x45d1745d, RZ ;  /* 0xba2e8ba304027825 */ /* 0x000fc600078e00ff */
[----:B------:R0:W-:Y:S01]  /*a910*/  @P4 SYNCS.ARRIVE.TRANS64.A1T0 RZ, [R5+URZ+0x198], RZ ;  /* 0x000198ff05ff49a7 */ /* 0x0001e2000810003f */
[----:B------:R-:W-:Y:S01]  /*a920*/  IMAD.MOV.U32 R2, RZ, RZ, -0x1 ;  /* 0xffffffffff027424 */ /* 0x000fe200078e00ff */
[----:B0-----:R-:W-:Y:S02]  /*a930*/  SHF.R.U32.HI R5, RZ, 0x4, R3 ;  /* 0x00000004ff057819 */ /* 0x001fe40000011603 */
[----:B------:R-:W-:-:S03]  /*a940*/  SEL R3, RZ, 0x1, !P1 ;  /* 0x00000001ff037807 */ /* 0x000fc60004800000 */
[----:B------:R-:W-:Y:S01]  /*a950*/  IMAD R7, R5, -0x16, R4 ;  /* 0xffffffea05077824 */ /* 0x000fe200078e0204 */
[----:B------:R-:W-:Y:S02]  /*a960*/  LOP3.LUT R0, R0, R3, RZ, 0x3c, !PT ;  /* 0x0000000300007212 */ /* 0x000fe400078e3cff */
[----:B------:R-:W-:Y:S02]  /*a970*/  PRMT R3, RZ, 0x7610, R3 ;  /* 0x00007610ff037816 */ /* 0x000fe40000000003 */
[----:B------:R-:W-:Y:S02]  /*a980*/  @P3 LOP3.LUT R0, R0, 0x1, R5, 0x78, !PT ;  /* 0x0000000100003812 */ /* 0x000fe400078e7805 */
[----:B--2---:R-:W-:-:S04]  /*a990*/  IADD3 R18, P4, R18, R10, RZ ;  /* 0x0000000a12127210 */ /* 0x004fc80007f9e0ff */
[----:B------:R-:W-:Y:S01]  /*a9a0*/  ISETP.GE.U32.AND P1, PT, R18, UR4, PT ;  /* 0x0000000412007c0c */ /* 0x000fe2000bf26070 */
[----:B------:R-:W-:-:S05]  /*a9b0*/  IMAD.X R17, R17, 0x1, R23, P4 ;  /* 0x0000000111117824 */ /* 0x000fca00020e0617 */
[----:B------:R-:W-:-:S13]  /*a9c0*/  ISETP.GE.U32.AND.EX P1, PT, R17, UR5, PT, P1 ;  /* 0x0000000511007c0c */ /* 0x000fda000bf26110 */
[----:B------:R-:W-:Y:S05]  /*a9d0*/  @P1 BRA `(.L_x_301) ;  /* 0x00000004005c1947 */ /* 0x000fea0003800000 */
[----:B------:R-:W0:Y:S01]  /*a9e0*/  S2R R11, SR_CTAID.X ;  /* 0x00000000000b7919 */ /* 0x000e220000002500 */
[----:B------:R-:W-:Y:S01]  /*a9f0*/  ULDC.64 UR4, c[0x0][0x628] ;  /* 0x00018a0000047ab9 */ /* 0x000fe20000000a00 */
[----:B------:R-:W1:Y:S01]  /*aa00*/  LDC R12, c[0x0][0x144] ;  /* 0x00005100ff0c7b82 */ /* 0x000e620000000800 */
[----:B------:R-:W-:Y:S01]  /*aa10*/  ISETP.NE.U32.AND P1, PT, RZ, UR4, PT ;  /* 0x00000004ff007c0c */ /* 0x000fe2000bf25070 */
[----:B------:R-:W2:Y:S01]  /*aa20*/  S2R R9, SR_CTAID.Y ;  /* 0x0000000000097919 */ /* 0x000ea20000002600 */
[----:B------:R-:W-:Y:S01]  /*aa30*/  ULDC UR6, c[0x0][0x150] ;  /* 0x0000540000067ab9 */ /* 0x000fe20000000800 */
[----:B------:R-:W-:Y:S01]  /*aa40*/  ULDC UR7, c[0x0][0x630] ;  /* 0x00018c0000077ab9 */ /* 0x000fe20000000800 */
[----:B------:R-:W-:Y:S01]  /*aa50*/  ISETP.NE.AND.EX P1, PT, RZ, UR5, PT, P1 ;  /* 0x00000005ff007c0c */ /* 0x000fe2000bf25310 */
[----:B------:R-:W-:Y:S01]  /*aa60*/  IMAD.MOV.U32 R2, RZ, RZ, R18 ;  /* 0x000000ffff027224 */ /* 0x000fe200078e0012 */
[----:B0-----:R-:W-:-:S05]  /*aa70*/  I2FP.F32.U32 R3, R11 ;  /* 0x0000000b00037245 */ /* 0x001fca0000201000 */
[----:B------:R-:W-:Y:S01]  /*aa80*/  FMUL R14, R3, UR6 ;  /* 0x00000006030e7c20 */ /* 0x000fe20008400000 */
[----:B------:R-:W-:-:S05]  /*aa90*/  IMAD.MOV.U32 R3, RZ, RZ, R17 ;  /* 0x000000ffff037224 */ /* 0x000fca00078e0011 */
[----:B--2---:R-:W-:Y:S05]  /*aaa0*/  @!P1 BRA `(.L_x_302) ;  /* 0x0000000000289947 */ /* 0x004fea0003800000 */
[----:B------:R-:W-:Y:S02]  /*aab0*/  ULDC UR6, c[0x0][0x634] ;  /* 0x00018d0000067ab9 */ /* 0x000fe40000000800 */
[----:B------:R-:W-:-:S05]  /*aac0*/  IADD3 R3, P1, R18, UR6, RZ ;  /* 0x0000000612037c10 */ /* 0x000fca000ff3e0ff */
[----:B------:R-:W-:-:S04]  /*aad0*/  IMAD.X R13, RZ, RZ, R17, P1 ;  /* 0x000000ffff0d7224 */ /* 0x000fc800008e0611 */
[----:B------:R-:W-:-:S04]  /*aae0*/  IMAD.WIDE.U32 R4, R13, UR4, RZ ;  /* 0x000000040d047c25 */ /* 0x000fc8000f8e00ff */
[----:B------:R-:W-:-:S04]  /*aaf0*/  IMAD.WIDE.U32 R4, P1, R3, UR5, R4 ;  /* 0x0000000503047c25 */ /* 0x000fc8000f820004 */
[----:B------:R-:W-:-:S04]  /*ab00*/  IMAD.WIDE.U32 R2, R3, UR4, RZ ;  /* 0x0000000403027c25 */ /* 0x000fc8000f8e00ff */
[----:B------:R-:W-:Y:S01]  /*ab10*/  IMAD.MOV.U32 R2, RZ, RZ, R5 ;  /* 0x000000ffff027224 */ /* 0x000fe200078e0005 */
[----:B------:R-:W-:Y:S01]  /*ab20*/  IADD3 RZ, P3, R3, R4, RZ ;  /* 0x0000000403ff7210 */ /* 0x000fe20007f7e0ff */
[----:B------:R-:W-:-:S04]  /*ab30*/  IMAD.X R3, RZ, RZ, RZ, P1 ;  /* 0x000000ffff037224 */ /* 0x000fc800008e06ff */
[----:B------:R-:W-:-:S08]  /*ab40*/  IMAD.WIDE.U32.X R2, R13, UR5, R2, P3 ;  /* 0x000000050d027c25 */ /* 0x000fd000098e0402 */
.L_x_302:
[--C-:B------:R-:W-:Y:S01]  /*ab50*/  SHF.R.U64 R10, R2, UR7, R3.reuse ;  /* 0x00000007020a7c19 */ /* 0x100fe20008001203 */
[----:B------:R-:W0:Y:S01]  /*ab60*/  F2I.U32.TRUNC.NTZ R14, R14 ;  /* 0x0000000e000e7305 */ /* 0x000e22000020f000 */
[----:B------:R-:W-:Y:S01]  /*ab70*/  SHF.R.U32.HI R2, RZ, UR7, R3 ;  /* 0x00000007ff027c19 */ /* 0x000fe20008011603 */
[----:B------:R-:W-:Y:S01]  /*ab80*/  ULDC.64 UR4, c[0x0][0x620] ;  /* 0x0001880000047ab9 */ /* 0x000fe20000000a00 */
[----:B------:R-:W-:Y:S01]  /*ab90*/  IADD3 R5, P1, RZ, -R10, RZ ;  /* 0x8000000aff057210 */ /* 0x000fe20007f3e0ff */
[----:B------:R-:W-:Y:S01]  /*aba0*/  IMAD.MOV.U32 R3, RZ, RZ, R17 ;  /* 0x000000ffff037224 */ /* 0x000fe200078e0011 */
[----:B------:R-:W-:-:S03]  /*abb0*/  ULDC.64 UR6, c[0x0][0x640] ;  /* 0x0001900000067ab9 */ /* 0x000fc60000000a00 */
[----:B------:R-:W-:Y:S01]  /*abc0*/  IMAD.X R2, RZ, RZ, ~R2, P1 ;  /* 0x000000ffff027224 */ /* 0x000fe200008e0e02 */
[----:B------:R-:W-:-:S03]  /*abd0*/  ISETP.NE.U32.AND P1, PT, RZ, UR6, PT ;  /* 0x00000006ff007c0c */ /* 0x000fc6000bf25070 */
[----:B------:R-:W-:Y:S01]  /*abe0*/  IMAD R4, R2, UR4, RZ ;  /* 0x0000000402047c24 */ /* 0x000fe2000f8e02ff */
[----:B------:R-:W-:Y:S01]  /*abf0*/  ISETP.NE.AND.EX P1, PT, RZ, UR7, PT, P1 ;  /* 0x00000007ff007c0c */ /* 0x000fe2000bf25310 */
[----:B------:R-:W-:-:S04]  /*ac00*/  IMAD.MOV.U32 R2, RZ, RZ, R18 ;  /* 0x000000ffff027224 */ /* 0x000fc800078e0012 */
[----:B------:R-:W-:Y:S01]  /*ac10*/  IMAD.WIDE.U32 R2, R5, UR4, R2 ;  /* 0x0000000405027c25 */ /* 0x000fe2000f8e0002 */
[----:B------:R-:W-:-:S03]  /*ac20*/  ULDC UR4, c[0x0][0x618] ;  /* 0x0001860000047ab9 */ /* 0x000fc60000000800 */
[----:B------:R-:W-:Y:S01]  /*ac30*/  IMAD R5, R5, UR5, R4 ;  /* 0x0000000505057c24 */ /* 0x000fe2000f8e0204 */
[----:B------:R-:W-:Y:S01]  /*ac40*/  ULDC UR5, c[0x0][0x154] ;  /* 0x0000550000057ab9 */ /* 0x000fe20000000800 */
[----:B0-----:R-:W-:Y:S02]  /*ac50*/  IMAD.MOV R4, RZ, RZ, -R14 ;  /* 0x000000ffff047224 */ /* 0x001fe400078e0a0e */
[----:B------:R-:W0:Y:S01]  /*ac60*/  LDC R14, c[0x0][0x148] ;  /* 0x00005200ff0e7b82 */ /* 0x000e220000000800 */
[----:B------:R-:W-:Y:S02]  /*ac70*/  IMAD.IADD R3, R3, 0x1, R5 ;  /* 0x0000000103037824 */ /* 0x000fe400078e0205 */
[----:B-1----:R-:W-:Y:S01]  /*ac80*/  IMAD R11, R12, R4, R11 ;  /* 0x000000040c0b7224 */ /* 0x002fe200078e020b */
[----:B------:R-:W-:Y:S02]  /*ac90*/  I2FP.F32.U32 R4, R9 ;  /* 0x0000000900047245 */ /* 0x000fe40000201000 */
[----:B------:R-:W-:-:S02]  /*aca0*/  SHF.R.U64 R12, R2, UR4, R3 ;  /* 0x00000004020c7c19 */ /* 0x000fc40008001203 */
[----:B------:R-:W-:Y:S01]  /*acb0*/  SHF.R.U32.HI R3, RZ, UR4, R3 ;  /* 0x00000004ff037c19 */ /* 0x000fe20008011603 */
[----:B------:R-:W-:Y:S01]  /*acc0*/  FMUL R4, R4, UR5 ;  /* 0x0000000504047c20 */ /* 0x000fe20008400000 */
[----:B------:R-:W-:Y:S02]  /*acd0*/  ULDC UR4, c[0x0][0x608] ;  /* 0x0001820000047ab9 */ /* 0x000fe40000000800 */
[--C-:B------:R-:W-:Y:S01]  /*ace0*/  SHF.R.U64 R15, R12, UR4, R3.reuse ;  /* 0x000000040c0f7c19 */ /* 0x100fe20008001203 */
[----:B------:R1:W2:Y:S01]  /*acf0*/  F2I.U32.TRUNC.NTZ R20, R4 ;  /* 0x0000000400147305 */ /* 0x0002a2000020f000 */
[----:B------:R-:W-:Y:S01]  /*ad00*/  SHF.R.U32.HI R2, RZ, UR4, R3 ;  /* 0x00000004ff027c19 */ /* 0x000fe20008011603 */
[----:B------:R-:W-:-:S03]  /*ad10*/  ULDC UR4, c[0x0][0x658] ;  /* 0x0001960000047ab9 */ /* 0x000fc60000000800 */
[--C-:B------:R-:W-:Y:S02]  /*ad20*/  SHF.R.U64 R13, R15, UR4, R2.reuse ;  /* 0x000000040f0d7c19 */ /* 0x100fe40008001202 */
[----:B------:R-:W-:-:S03]  /*ad30*/  SHF.R.U32.HI R19, RZ, UR4, R2 ;  /* 0x00000004ff137c19 */ /* 0x000fc60008011602 */
[----:B------:R-:W-:Y:S02]  /*ad40*/  IMAD.MOV.U32 R2, RZ, RZ, R13 ;  /* 0x000000ffff027224 */ /* 0x000fe400078e000d */
[----:B------:R-:W-:Y:S01]  /*ad50*/  IMAD.MOV.U32 R3, RZ, RZ, R19 ;  /* 0x000000ffff037224 */ /* 0x000fe200078e0013 */
[----:B-1----:R-:W-:Y:S06]  /*ad60*/  @!P1 BRA `(.L_x_303) ;  /* 0x0000000000289947 */ /* 0x002fec0003800000 */
        /* <DEDUP_REMOVED lines=10> */
.L_x_303:
[----:B------:R-:W1:Y:S01]  /*ae10*/  LDC R4, c[0x0][0x65c] ;  /* 0x00019700ff047b82 */ /* 0x000e620000000800 */
[----:B------:R-:W-:Y:S01]  /*ae20*/  ULDC UR4, c[0x0][0x648] ;  /* 0x0001920000047ab9 */ /* 0x000fe20000000800 */
[----:B------:R-:W-:Y:S01]  /*ae30*/  LOP3.LUT R15, R15, UR16, RZ, 0xc0, !PT ;  /* 0x000000100f0f7c12 */ /* 0x000fe2000f8ec0ff */
[----:B--2---:R-:W-:Y:S01]  /*ae40*/  IMAD.MOV R20, RZ, RZ, -R20 ;  /* 0x000000ffff147224 */ /* 0x004fe200078e0a14 */
[----:B------:R-:W-:Y:S01]  /*ae50*/  SHF.R.U64 R2, R2, UR4, R3 ;  /* 0x0000000402027c19 */ /* 0x000fe20008001203 */
[----:B------:R-:W-:Y:S01]  /*ae60*/  ULDC UR4, c[0x0][0x638] ;  /* 0x00018e0000047ab9 */ /* 0x000fe20000000800 */
[----:B------:R-:W-:Y:S01]  /*ae70*/  LOP3.LUT R12, R12, UR15, RZ, 0xc0, !PT ;  /* 0x0000000f0c0c7c12 */ /* 0x000fe2000f8ec0ff */
[----:B------:R-:W-:Y:S01]  /*ae80*/  ULDC UR5, c[0x0][0x610] ;  /* 0x0001840000057ab9 */ /* 0x000fe20000000800 */
[----:B------:R-:W-:Y:S01]  /*ae90*/  IMAD.MOV.U32 R3, RZ, RZ, 0x1 ;  /* 0x00000001ff037424 */ /* 0x000fe200078e00ff */
[----:B-1----:R-:W-:Y:S01]  /*aea0*/  ISETP.NE.AND P1, PT, R4, 0x1, PT ;  /* 0x000000010400780c */ /* 0x002fe20003f25270 */
[----:B------:R-:W-:-:S02]  /*aeb0*/  IMAD.MOV R4, RZ, RZ, -R2 ;  /* 0x000000ffff047224 */ /* 0x000fc400078e0a02 */
[----:B------:R-:W-:Y:S02]  /*aec0*/  IMAD R2, R2, UR17, R15 ;  /* 0x0000001102027c24 */ /* 0x000fe4000f8e020f */
[----:B------:R-:W-:Y:S01]  /*aed0*/  IMAD R13, R4, UR4, R13 ;  /* 0x00000004040d7c24 */ /* 0x000fe2000f8e020d */
[----:B------:R-:W-:-:S07]  /*aee0*/  ULDC UR4, c[0x0][0x600] ;  /* 0x0001800000047ab9 */ /* 0x000fce0000000800 */
[----:B0-----:R-:W-:-:S04]  /*aef0*/  @P1 IMAD R11, R14, R20, R9 ;  /* 0x000000140e0b1224 */ /* 0x001fc800078e0209 */
[----:B------:R-:W-:Y:S02]  /*af00*/  IMAD R11, R2, UR5, R11 ;  /* 0x00000005020b7c24 */ /* 0x000fe4000f8e020b */
[----:B------:R-:W-:-:S05]  /*af10*/  IMAD R2, R13, UR4, R12 ;  /* 0x000000040d027c24 */ /* 0x000fca000f8e020c */
[----:B------:R-:W-:Y:S02]  /*af20*/  SEL R22, R2, R11, !P1 ;  /* 0x0000000b02167207 */ /* 0x000fe40004800000 */
[----:B------:R-:W-:Y:S01]  /*af30*/  SEL R19, R11, R2, !P1 ;  /* 0x000000020b137207 */ /* 0x000fe20004800000 */
[----:B------:R-:W-:-:S07]  /*af40*/  IMAD.MOV.U32 R2, RZ, RZ, R10 ;  /* 0x000000ffff027224 */ /* 0x000fce00078e000a */
.L_x_301:
[----:B------:R-:W-:Y:S05]  /*af50*/  BSYNC B1 ;  /* 0x0000000000017941 */ /* 0x000fea0003800000 */
.L_x_300:
[----:B------:R-:W-:-:S13]  /*af60*/  LOP3.LUT P1, RZ, R3, 0xff, RZ, 0xc0, !PT ;  /* 0x000000ff03ff7812 */ /* 0x000fda000782c0ff */
[----:B------:R-:W-:Y:S05]  /*af70*/  @P1 BRA `(.L_x_304) ;  /* 0xfffffff400301947 */ /* 0x000fea000383ffff */
[----:B------:R-:W-:Y:S05]  /*af80*/  BSYNC B0 ;  /* 0x0000000000007941 */ /* 0x000fea0003800000 */
.L_x_292:
[----:B------:R-:W-:-:S03]  /*af90*/  UMOV UR4, 0xffffffff ;  /* 0xffffffff00047882 */ /* 0x000fc60000000000 */
[----:B------:R-:W-:Y:S05]  /*afa0*/  BRA.DIV UR4, `(.L_x_305) ;  /* 0x0000000e04c87947 */ /* 0x000fea000b800000 */
[----:B------:R-:W-:-:S13]  /*afb0*/  ELECT P6, URZ, PT ;  /* 0x00000000003f782f */ /* 0x000fda00038c0000 */
.L_x_339:
[----:B------:R-:W-:Y:S04]  /*afc0*/  BSSY B0, `(.L_x_306) ;  /* 0x00000cd000007945 */ /* 0x000fe80003800000 */
[----:B------:R-:W-:Y:S05]  /*afd0*/  @!P6 BRA `(.L_x_307) ;  /* 0x0000000c002ce947 */ /* 0x000fea0003800000 */
[----:B------:R-:W-:-:S04]  /*afe0*/  LOP3.LUT R16, R16, 0x2, RZ, 0xfc, !PT ;  /* 0x0000000210107812 */ /* 0x000fc800078efcff */
[----:B------:R-:W-:-:S13]  /*aff0*/  ISETP.NE.AND P0, PT, R16, 0x3, PT ;  /* 0x000000031000780c */ /* 0x000fda0003f05270 */
[----:B------:R-:W-:Y:S05]  /*b000*/  @!P0 BRA `(.L_x_308) ;  /* 0x0000000000048947 */ /* 0x000fea0003800000 */
[----:B------:R-:W-:Y:S01]  /*b010*/  BPT.TRAP 0x1 ;  /* 0x000000040000795c */ /* 0x000fe20000300000 */
.L_x_308:
[----:B------:R-:W0:Y:S01]  /*b020*/  S2R R3, SR_CgaCtaId ;  /* 0x0000000000037919 */ /* 0x000e220000008800 */
[----:B------:R-:W-:Y:S02]  /*b030*/  MOV R2, 0x400 ;  /* 0x0000040000027802 */ /* 0x000fe40000000f00 */
[----:B------:R-:W-:Y:S02]  /*b040*/  SHF.L.U32 R4, R0, 0x1f, RZ ;  /* 0x0000001f00047819 */ /* 0x000fe400000006ff */
[----:B0-----:R-:W-:-:S05]  /*b050*/  LEA R2, R3, R2, 0x18 ;  /* 0x0000000203027211 */ /* 0x001fca00078ec0ff */
[----:B------:R-:W-:-:S04]  /*b060*/  VIADD R2, R2, 0xb0 ;  /* 0x000000b002027836 */ /* 0x000fc80000000000 */
[C---:B------:R-:W-:Y:S02]  /*b070*/  IMAD R9, R7.reuse, 0x8, R2 ;  /* 0x0000000807097824 */ /* 0x040fe400078e0202 */
[----:B------:R-:W-:Y:S02]  /*b080*/  VIADD R7, R7, 0x1 ;  /* 0x0000000107077836 */ /* 0x000fe40000000000 */
[----:B------:R-:W0:Y:S03]  /*b090*/  SYNCS.PHASECHK.TRANS64.TRYWAIT P0, [R9+URZ], R4 ;  /* 0x00000004090075a7 */ /* 0x000e26000800017f */
[----:B------:R-:W-:-:S04]  /*b0a0*/  ISETP.NE.AND P1, PT, R7, 0x16, PT ;  /* 0x000000160700780c */ /* 0x000fc80003f25270 */
[----:B------:R-:W-:Y:S02]  /*b0b0*/  SEL R3, RZ, 0x1, P1 ;  /* 0x00000001ff037807 */ /* 0x000fe40000800000 */
[----:B------:R-:W-:Y:S02]  /*b0c0*/  SEL R7, R7, RZ, P1 ;  /* 0x000000ff07077207 */ /* 0x000fe40000800000 */
[----:B------:R-:W-:-:S03]  /*b0d0*/  LOP3.LUT R6, R0, R3, RZ, 0x3c, !PT ;  /* 0x0000000300067212 */ /* 0x000fc600078e3cff */
[----:B------:R-:W-:Y:S01]  /*b0e0*/  IMAD R8, R7, 0x8, R2 ;  /* 0x0000000807087824 */ /* 0x000fe200078e0202 */
[----:B------:R-:W-:Y:S01]  /*b0f0*/  SHF.L.U32 R5, R6, 0x1f, RZ ;  /* 0x0000001f06057819 */ /* 0x000fe200000006ff */
[----:B0-----:R-:W-:Y:S06]  /*b100*/  @!P0 BRA `(.L_x_309) ;  /* 0x0000000c00908947 */ /* 0x001fec0003800000 */
.L_x_340:
[----:B------:R-:W1:Y:S01]  /*b110*/  SYNCS.PHASECHK.TRANS64.TRYWAIT P0, [R8+URZ], R5 ;  /* 0x00000005080075a7 */ /* 0x000e62000800017f */
[----:B------:R-:W-:-:S05]  /*b120*/  VIADD R0, R7, 0x1 ;  /* 0x0000000107007836 */ /* 0x000fca0000000000 */
[----:B------:R-:W-:-:S04]  /*b130*/  ISETP.NE.AND P1, PT, R0, 0x16, PT ;  /* 0x000000160000780c */ /* 0x000fc80003f25270 */
[----:B------:R-:W-:Y:S02]  /*b140*/  SEL R3, RZ, 0x1, P1 ;  /* 0x00000001ff037807 */ /* 0x000fe40000800000 */
[----:B------:R-:W-:Y:S02]  /*b150*/  SEL R7, R0, RZ, P1 ;  /* 0x000000ff00077207 */ /* 0x000fe40000800000 */
[----:B------:R-:W-:-:S03]  /*b160*/  LOP3.LUT R6, R6, R3, RZ, 0x3c, !PT ;  /* 0x0000000306067212 */ /* 0x000fc600078e3cff */
[----:B0-----:R-:W-:Y:S01]  /*b170*/  IMAD R9, R7, 0x8, R2 ;  /* 0x0000000807097824 */ /* 0x001fe200078e0202 */
[----:B------:R-:W-:Y:S01]  /*b180*/  SHF.L.U32 R4, R6, 0x1f, RZ ;  /* 0x0000001f06047819 */ /* 0x000fe200000006ff */
[----:B-1----:R-:W-:Y:S06]  /*b190*/  @!P0 BRA `(.L_x_310) ;  /* 0x0000000c00808947 */ /* 0x002fec0003800000 */
.L_x_341:
        /* <DEDUP_REMOVED lines=9> */
.L_x_342:
        /* <DEDUP_REMOVED lines=9> */
.L_x_343:
        /* <DEDUP_REMOVED lines=9> */
.L_x_344:
        /* <DEDUP_REMOVED lines=9> */
.L_x_345:
        /* <DEDUP_REMOVED lines=9> */
.L_x_346:
        /* <DEDUP_REMOVED lines=9> */
.L_x_347:
        /* <DEDUP_REMOVED lines=9> */
.L_x_348:
        /* <DEDUP_REMOVED lines=9> */
.L_x_349:
        /* <DEDUP_REMOVED lines=9> */
.L_x_350:
        /* <DEDUP_REMOVED lines=9> */
.L_x_351:
        /* <DEDUP_REMOVED lines=9> */
.L_x_352:
        /* <DEDUP_REMOVED lines=9> */
.L_x_353:
        /* <DEDUP_REMOVED lines=9> */
.L_x_354:
        /* <DEDUP_REMOVED lines=9> */
.L_x_355:
        /* <DEDUP_REMOVED lines=9> */
.L_x_356:
        /* <DEDUP_REMOVED lines=9> */
.L_x_357:
        /* <DEDUP_REMOVED lines=9> */
.L_x_358:
[----:B------:R-:W1:Y:S01]  /*bb30*/  SYNCS.PHASECHK.TRANS64.TRYWAIT P0, [R8+URZ], R5 ;  /* 0x00000005080075a7 */ /* 0x000e62000800017f */
[----:B------:R-:W-:-:S05]  /*bb40*/  VIADD R0, R7, 0x1 ;  /* 0x0000000107007836 */ /* 0x000fca0000000000 */
[----:B------:R-:W-:-:S04]  /*bb50*/  ISETP.NE.AND P1, PT, R0, 0x16, PT ;  /* 0x000000160000780c */ /* 0x000fc80003f25270 */
[----:B------:R-:W-:Y:S02]  /*bb60*/  SEL R3, RZ, 0x1, P1 ;  /* 0x00000001ff037807 */ /* 0x000fe40000800000 */
[----:B------:R-:W-:Y:S02]  /*bb70*/  SEL R7, R0, RZ, P1 ;  /* 0x000000ff00077207 */ /* 0x000fe40000800000 */
[----:B0-----:R-:W-:-:S03]  /*bb80*/  LOP3.LUT R9, R6, R3, RZ, 0x3c, !PT ;  /* 0x0000000306097212 */ /* 0x001fc600078e3cff */
[----:B------:R-:W-:Y:S01]  /*bb90*/  IMAD R11, R7, 0x8, R2 ;  /* 0x00000008070b7824 */ /* 0x000fe200078e0202 */
[----:B------:R-:W-:Y:S01]  /*bba0*/  SHF.L.U32 R6, R9, 0x1f, RZ ;  /* 0x0000001f09067819 */ /* 0x000fe200000006ff */
[----:B-1----:R-:W-:Y:S06]  /*bbb0*/  @!P0 BRA `(.L_x_328) ;  /* 0x0000000800608947 */ /* 0x002fec0003800000 */
.L_x_359:
[----:B------:R-:W1:Y:S01]  /*bbc0*/  SYNCS.PHASECHK.TRANS64.TRYWAIT P0, [R11+URZ], R6 ;  /* 0x000000060b0075a7 */ /* 0x000e62000800017f */
[----:B------:R-:W-:-:S05]  /*bbd0*/  VIADD R0, R7, 0x1 ;  /* 0x0000000107007836 */ /* 0x000fca0000000000 */
[----:B------:R-:W-:-:S04]  /*bbe0*/  ISETP.NE.AND P1, PT, R0, 0x16, PT ;  /* 0x000000160000780c */ /* 0x000fc80003f25270 */
[----:B------:R-:W-:Y:S02]  /*bbf0*/  SEL R4, RZ, 0x1, P1 ;  /* 0x00000001ff047807 */ /* 0x000fe40000800000 */
[----:B------:R-:W-:Y:S02]  /*bc00*/  SEL R3, R0, RZ, P1 ;  /* 0x000000ff00037207 */ /* 0x000fe40000800000 */
[----:B------:R-:W-:Y:S01]  /*bc10*/  LOP3.LUT R0, R9, R4, RZ, 0x3c, !PT ;  /* 0x0000000409007212 */ /* 0x000fe200078e3cff */
[----:B-1----:R-:W-:Y:S06]  /*bc20*/  @!P0 BRA `(.L_x_329) ;  /* 0x0000000800588947 */ /* 0x002fec0003800000 */
.L_x_360:
[----:B------:R-:W-:Y:S01]  /*bc30*/  IMAD R3, R3, 0x8, R2 ;  /* 0x0000000803037824 */ /* 0x000fe200078e0202 */
[----:B------:R-:W-:-:S07]  /*bc40*/  SHF.L.U32 R0, R0, 0x1f, RZ ;  /* 0x0000001f00007819 */ /* 0x000fce00000006ff */
.L_x_330:
[----:B--2---:R2:W3:Y:S02]  /*bc50*/  SYNCS.PHASECHK.TRANS64.TRYWAIT P0, [R3+URZ], R0 ;  /* 0x00000000030075a7 */ /* 0x0044e4000800017f */
[----:B---3--:R-:W-:Y:S05]  /*bc60*/  @!P0 NANOSLEEP.SYNCS 0x989680 ;  /* 0x009896800000895d */ /* 0x008fea0003900000 */
[----:B------:R-:W3:Y:S02]  /*bc70*/  @!P0 SYNCS.PHASECHK.TRANS64 P0, [R3+URZ], R0 ;  /* 0x00000000030085a7 */ /* 0x000ee4000800007f */
[----:B---3--:R-:W-:Y:S05]  /*bc80*/  @!P0 BRA `(.L_x_330) ;  /* 0xfffffffc00f08947 */ /* 0x008fea000383ffff */
.L_x_307:
[----:B------:R-:W-:Y:S05]  /*bc90*/  BSYNC B0 ;  /* 0x0000000000007941 */ /* 0x000fea0003800000 */
.L_x_306:
[----:B------:R-:W-:Y:S05]  /*bca0*/  EXIT ;  /* 0x000000000000794d */ /* 0x000fea0003800000 */
.L_x_16:
[----:B-1----:R1:W2:Y:S02]  /*bcb0*/  SYNCS.PHASECHK.TRANS64.TRYWAIT P0, [R159+URZ], R0 ;  /* 0x000000009f0075a7 */ /* 0x0022a4000800017f */
[----:B--2---:R-:W-:Y:S05]  /*bcc0*/  @!P0 NANOSLEEP.SYNCS 0x989680 ;  /* 0x009896800000895d */ /* 0x004fea0003900000 */
[----:B------:R-:W2:Y:S02]  /*bcd0*/  @!P0 SYNCS.PHASECHK.TRANS64 P0, [R159+URZ], R0 ;  /* 0x000000009f0085a7 */ /* 0x000ea4000800007f */
[----:B--2---:R-:W-:Y:S05]  /*bce0*/  @!P0 BRA `(.L_x_16) ;  /* 0xfffffffc00f08947 */ /* 0x004fea000383ffff */
[----:B------:R-:W-:Y:S05]  /*bcf0*/  BRA `(.L_x_331) ;  /* 0xffffff58007c7947 */ /* 0x000fea000383ffff */
.L_x_21:
[----:B--2---:R2:W3:Y:S02]  /*bd00*/  SYNCS.PHASECHK.TRANS64.TRYWAIT P1, [R3+URZ], R0 ;  /* 0x00000000030075a7 */ /* 0x0044e4000802017f */
[----:B---3--:R-:W-:Y:S05]  /*bd10*/  @!P1 NANOSLEEP.SYNCS 0x989680 ;  /* 0x009896800000995d */ /* 0x008fea0003900000 */
[----:B------:R-:W3:Y:S02]  /*bd20*/  @!P1 SYNCS.PHASECHK.TRANS64 P1, [R3+URZ], R0 ;  /* 0x00000000030095a7 */ /* 0x000ee4000802007f */
[----:B---3--:R-:W-:Y:S05]  /*bd30*/  @!P1 BRA `(.L_x_21) ;  /* 0xfffffffc00f09947 */ /* 0x008fea000383ffff */
[----:B------:R-:W-:Y:S05]  /*bd40*/  BRA `(.L_x_20) ;  /* 0xffffff5800e87947 */ /* 0x000fea000383ffff */
.L_x_26:
[----:B--2---:R-:W-:-:S04]  /*bd50*/  IMAD.U32 R4, RZ, RZ, UR4 ;  /* 0x00000004ff047e24 */ /* 0x004fc8000f8e00ff */
[----:B------:R2:W3:Y:S03]  /*bd60*/  SYNCS.PHASECHK.TRANS64.TRYWAIT P1, [R4+URZ], R3 ;  /* 0x00000003040075a7 */ /* 0x0004e6000802017f */
[----:B---3--:R-:W-:Y:S05]  /*bd70*/  @!P1 NANOSLEEP.SYNCS 0x989680 ;  /* 0x009896800000995d */ /* 0x008fea0003900000 */
[----:B------:R-:W3:Y:S02]  /*bd80*/  @!P1 SYNCS.PHASECHK.TRANS64 P1, [R4+URZ], R3 ;  /* 0x00000003040095a7 */ /* 0x000ee4000802007f */
[----:B---3--:R-:W-:Y:S05]  /*bd90*/  @!P1 BRA `(.L_x_26) ;  /* 0xfffffffc00ec9947 */ /* 0x008fea000383ffff */
[----:B------:R-:W-:Y:S05]  /*bda0*/  BRA `(.L_x_25) ;  /* 0xffffff5c005c7947 */ /* 0x000fea000383ffff */
.L_x_32:
[----:B-1----:R1:W2:Y:S02]  /*bdb0*/  SYNCS.PHASECHK.TRANS64.TRYWAIT P0, [R159+URZ+0x10], R0 ;  /* 0x000010009f0075a7 */ /* 0x0022a4000800017f */
[----:B--2---:R-:W-:Y:S05]  /*bdc0*/  @!P0 NANOSLEEP.SYNCS 0x989680 ;  /* 0x009896800000895d */ /* 0x004fea0003900000 */
[----:B------:R-:W2:Y:S02]  /*bdd0*/  @!P0 SYNCS.PHASECHK.TRANS64 P0, [R159+URZ+0x10], R0 ;  /* 0x000010009f0085a7 */ /* 0x000ea4000800007f */
[----:B--2---:R-:W-:Y:S05]  /*bde0*/  @!P0 BRA `(.L_x_32) ;  /* 0xfffffffc00f08947 */ /* 0x004fea000383ffff */
[----:B------:R-:W-:Y:S05]  /*bdf0*/  BRA `(.L_x_332) ;  /* 0xffffff6000387947 */ /* 0x000fea000383ffff */
.L_x_293:
[----:B------:R-:W-:Y:S01]  /*be00*/  BSSY B1, `(.L_x_333) ;  /* 0x0000006000017945 */ /* 0x000fe20003800000 */
[----:B------:R-:W-:-:S07]  /*be10*/  IMAD.MOV.U32 R15, RZ, RZ, -0x1 ;  /* 0xffffffffff0f7424 */ /* 0x000fce00078e00ff */
[----:B-----5:R-:W-:Y:S05]  /*be20*/  WARPSYNC.COLLECTIVE R15, `(.L_x_334) ;  /* 0x000000000f0c7348 */ /* 0x020fea0003c00000 */
[----:B------:R-:W-:Y:S02]  /*be30*/  ELECT P6, UR62, PT ;  /* 0x00000000003e782f */ /* 0x000fe400038c0000 */
[----:B------:R-:W-:Y:S01]  /*be40*/  MOV R14, UR62 ;  /* 0x0000003e000e7c02 */ /* 0x000fe20008000f00 */
[----:B-----5:R-:W-:Y:S10]  /*be50*/  ENDCOLLECTIVE ;  /* 0x000000000000791b */ /* 0x020ff40003800000 */
.L_x_334:
[----:B------:R-:W-:Y:S05]  /*be60*/  BSYNC B1 ;  /* 0x0000000000017941 */ /* 0x000fea0003800000 */
.L_x_333:
[----:B------:R-:W-:Y:S05]  /*be70*/  BRA `(.L_x_335) ;  /* 0xffffffe4007c7947 */ /* 0x000fea000383ffff */
.L_x_296:
[----:B0-----:R0:W1:Y:S02]  /*be80*/  SYNCS.PHASECHK.TRANS64.TRYWAIT P1, [R10+URZ+0xb0], R5 ;  /* 0x0000b0050a0075a7 */ /* 0x001064000802017f */
[----:B-1----:R-:W-:Y:S05]  /*be90*/  @!P1 NANOSLEEP.SYNCS 0x989680 ;  /* 0x009896800000995d */ /* 0x002fea0003900000 */
[----:B------:R-:W1:Y:S02]  /*bea0*/  @!P1 SYNCS.PHASECHK.TRANS64 P1, [R10+URZ+0xb0], R5 ;  /* 0x0000b0050a0095a7 */ /* 0x000e64000802007f */
[----:B-1----:R-:W-:Y:S05]  /*beb0*/  @!P1 BRA `(.L_x_296) ;  /* 0xfffffffc00f09947 */ /* 0x002fea000383ffff */
[----:B------:R-:W-:Y:S05]  /*bec0*/  BRA `(.L_x_336) ;  /* 0xffffffe400b07947 */ /* 0x000fea000383ffff */
.L_x_305:
[----:B------:R-:W-:Y:S01]  /*bed0*/  BSSY B0, `(.L_x_337) ;  /* 0x0000006000007945 */ /* 0x000fe20003800000 */
[----:B------:R-:W-:-:S07]  /*bee0*/  IMAD.MOV.U32 R15, RZ, RZ, -0x1 ;  /* 0xffffffffff0f7424 */ /* 0x000fce00078e00ff */
[----:B-----5:R-:W-:Y:S05]  /*bef0*/  WARPSYNC.COLLECTIVE R15, `(.L_x_338) ;  /* 0x000000000f0c7348 */ /* 0x020fea0003c00000 */
[----:B------:R-:W-:Y:S02]  /*bf00*/  ELECT P6, UR62, PT ;  /* 0x00000000003e782f */ /* 0x000fe400038c0000 */
[----:B------:R-:W-:Y:S01]  /*bf10*/  MOV R14, UR62 ;  /* 0x0000003e000e7c02 */ /* 0x000fe20008000f00 */
[----:B-----5:R-:W-:Y:S10]  /*bf20*/  ENDCOLLECTIVE ;  /* 0x000000000000791b */ /* 0x020ff40003800000 */
.L_x_338:
[----:B------:R-:W-:Y:S05]  /*bf30*/  BSYNC B0 ;  /* 0x0000000000007941 */ /* 0x000fea0003800000 */
.L_x_337:
[----:B------:R-:W-:Y:S05]  /*bf40*/  BRA `(.L_x_339) ;  /* 0xfffffff0001c7947 */ /* 0x000fea000383ffff */
.L_x_309:
[----:B0-----:R0:W1:Y:S02]  /*bf50*/  SYNCS.PHASECHK.TRANS64.TRYWAIT P0, [R9+URZ], R4 ;  /* 0x00000004090075a7 */ /* 0x001064000800017f */
[----:B-1----:R-:W-:Y:S05]  /*bf60*/  @!P0 NANOSLEEP.SYNCS 0x989680 ;  /* 0x009896800000895d */ /* 0x002fea0003900000 */
[----:B------:R-:W1:Y:S02]  /*bf70*/  @!P0 SYNCS.PHASECHK.TRANS64 P0, [R9+URZ], R4 ;  /* 0x00000004090085a7 */ /* 0x000e64000800007f */
[----:B-1----:R-:W-:Y:S05]  /*bf80*/  @!P0 BRA `(.L_x_309) ;  /* 0xfffffffc00f08947 */ /* 0x002fea000383ffff */
[----:B------:R-:W-:Y:S05]  /*bf90*/  BRA `(.L_x_340) ;  /* 0xfffffff0005c7947 */ /* 0x000fea000383ffff */
.L_x_310:
[----:B0-----:R0:W1:Y:S02]  /*bfa0*/  SYNCS.PHASECHK.TRANS64.TRYWAIT P0, [R8+URZ], R5 ;  /* 0x00000005080075a7 */ /* 0x001064000800017f */
[----:B-1----:R-:W-:Y:S05]  /*bfb0*/  @!P0 NANOSLEEP.SYNCS 0x989680 ;  /* 0x009896800000895d */ /* 0x002fea0003900000 */
[----:B------:R-:W1:Y:S02]  /*bfc0*/  @!P0 SYNCS.PHASECHK.TRANS64 P0, [R8+URZ], R5 ;  /* 0x00000005080085a7 */ /* 0x000e64000800007f */
[----:B-1----:R-:W-:Y:S05]  /*bfd0*/  @!P0 BRA `(.L_x_310) ;  /* 0xfffffffc00f08947 */ /* 0x002fea000383ffff */
[----:B------:R-:W-:Y:S05]  /*bfe0*/  BRA `(.L_x_341) ;  /* 0xfffffff0006c7947 */ /* 0x000fea000383ffff */
.L_x_311:
[----:B0-----:R0:W1:Y:S02]  /*bff0*/  SYNCS.PHASECHK.TRANS64.TRYWAIT P0, [R9+URZ], R4 ;  /* 0x00000004090075a7 */ /* 0x001064000800017f */
[----:B-1----:R-:W-:Y:S05]  /*c000*/  @!P0 NANOSLEEP.SYNCS 0x989680 ;  /* 0x009896800000895d */ /* 0x002fea0003900000 */
[----:B------:R-:W1:Y:S02]  /*c010*/  @!P0 SYNCS.PHASECHK.TRANS64 P0, [R9+URZ], R4 ;  /* 0x00000004090085a7 */ /* 0x000e64000800007f */
[----:B-1----:R-:W-:Y:S05]  /*c020*/  @!P0 BRA `(.L_x_311) ;  /* 0xfffffffc00f08947 */ /* 0x002fea000383ffff */
[----:B------:R-:W-:Y:S05]  /*c030*/  BRA `(.L_x_342) ;  /* 0xfffffff0007c7947 */ /* 0x000fea000383ffff */
.L_x_312:
[----:B0-----:R0:W1:Y:S02]  /*c040*/  SYNCS.PHASECHK.TRANS64.TRYWAIT P0, [R8+URZ], R5 ;  /* 0x00000005080075a7 */ /* 0x001064000800017f */
[----:B-1----:R-:W-:Y:S05]  /*c050*/  @!P0 NANOSLEEP.SYNCS 0x989680 ;  /* 0x009896800000895d */ /* 0x002fea0003900000 */
[----:B------:R-:W1:Y:S02]  /*c060*/  @!P0 SYNCS.PHASECHK.TRANS64 P0, [R8+URZ], R5 ;  /* 0x00000005080085a7 */ /* 0x000e64000800007f */
[----:B-1----:R-:W-:Y:S05]  /*c070*/  @!P0 BRA `(.L_x_312) ;  /* 0xfffffffc00f08947 */ /* 0x002fea000383ffff */
[----:B------:R-:W-:Y:S05]  /*c080*/  BRA `(.L_x_343) ;  /* 0xfffffff0008c7947 */ /* 0x000fea000383ffff */
.L_x_313:
[----:B0-----:R0:W1:Y:S02]  /*c090*/  SYNCS.PHASECHK.TRANS64.TRYWAIT P0, [R9+URZ], R4 ;  /* 0x00000004090075a7 */ /* 0x001064000800017f */
[----:B-1----:R-:W-:Y:S05]  /*c0a0*/  @!P0 NANOSLEEP.SYNCS 0x989680 ;  /* 0x009896800000895d */ /* 0x002fea0003900000 */
[----:B------:R-:W1:Y:S02]  /*c0b0*/  @!P0 SYNCS.PHASECHK.TRANS64 P0, [R9+URZ], R4 ;  /* 0x00000004090085a7 */ /* 0x000e64000800007f */
[----:B-1----:R-:W-:Y:S05]  /*c0c0*/  @!P0 BRA `(.L_x_313) ;  /* 0xfffffffc00f08947 */ /* 0x002fea000383ffff */
[----:B------:R-:W-:Y:S05]  /*c0d0*/  BRA `(.L_x_344) ;  /* 0xfffffff0009c7947 */ /* 0x000fea000383ffff */
.L_x_314:
[----:B0-----:R0:W1:Y:S02]  /*c0e0*/  SYNCS.PHASECHK.TRANS64.TRYWAIT P0, [R8+URZ], R5 ;  /* 0x00000005080075a7 */ /* 0x001064000800017f */
[----:B-1----:R-:W-:Y:S05]  /*c0f0*/  @!P0 NANOSLEEP.SYNCS 0x989680 ;  /* 0x009896800000895d */ /* 0x002fea0003900000 */
[----:B------:R-:W1:Y:S02]  /*c100*/  @!P0 SYNCS.PHASECHK.TRANS64 P0, [R8+URZ], R5 ;  /* 0x00000005080085a7 */ /* 0x000e64000800007f */
[----:B-1----:R-:W-:Y:S05]  /*c110*/  @!P0 BRA `(.L_x_314) ;  /* 0xfffffffc00f08947 */ /* 0x002fea000383ffff */
[----:B------:R-:W-:Y:S05]  /*c120*/  BRA `(.L_x_345) ;  /* 0xfffffff000ac7947 */ /* 0x000fea000383ffff */
.L_x_315:
[----:B0-----:R0:W1:Y:S02]  /*c130*/  SYNCS.PHASECHK.TRANS64.TRYWAIT P0, [R9+URZ], R4 ;  /* 0x00000004090075a7 */ /* 0x001064000800017f */
[----:B-1----:R-:W-:Y:S05]  /*c140*/  @!P0 NANOSLEEP.SYNCS 0x989680 ;  /* 0x009896800000895d */ /* 0x002fea0003900000 */
[----:B------:R-:W1:Y:S02]  /*c150*/  @!P0 SYNCS.PHASECHK.TRANS64 P0, [R9+URZ], R4 ;  /* 0x00000004090085a7 */ /* 0x000e64000800007f */
[----:B-1----:R-:W-:Y:S05]  /*c160*/  @!P0 BRA `(.L_x_315) ;  /* 0xfffffffc00f08947 */ /* 0x002fea000383ffff */
[----:B------:R-:W-:Y:S05]  /*c170*/  BRA `(.L_x_346) ;  /* 0xfffffff000bc7947 */ /* 0x000fea000383ffff */
.L_x_316:
[----:B0-----:R0:W1:Y:S02]  /*c180*/  SYNCS.PHASECHK.TRANS64.TRYWAIT P0, [R8+URZ], R5 ;  /* 0x00000005080075a7 */ /* 0x001064000800017f */
[----:B-1----:R-:W-:Y:S05]  /*c190*/  @!P0 NANOSLEEP.SYNCS 0x989680 ;  /* 0x009896800000895d */ /* 0x002fea0003900000 */
[----:B------:R-:W1:Y:S02]  /*c1a0*/  @!P0 SYNCS.PHASECHK.TRANS64 P0, [R8+URZ], R5 ;  /* 0x00000005080085a7 */ /* 0x000e64000800007f */
[----:B-1----:R-:W-:Y:S05]  /*c1b0*/  @!P0 BRA `(.L_x_316) ;  /* 0xfffffffc00f08947 */ /* 0x002fea000383ffff */
[----:B------:R-:W-:Y:S05]  /*c1c0*/  BRA `(.L_x_347) ;  /* 0xfffffff000cc7947 */ /* 0x000fea000383ffff */
.L_x_317:
[----:B0-----:R0:W1:Y:S02]  /*c1d0*/  SYNCS.PHASECHK.TRANS64.TRYWAIT P0, [R9+URZ], R4 ;  /* 0x00000004090075a7 */ /* 0x001064000800017f */
[----:B-1----:R-:W-:Y:S05]  /*c1e0*/  @!P0 NANOSLEEP.SYNCS 0x989680 ;  /* 0x009896800000895d */ /* 0x002fea0003900000 */
[----:B------:R-:W1:Y:S02]  /*c1f0*/  @!P0 SYNCS.PHASECHK.TRANS64 P0, [R9+URZ], R4 ;  /* 0x00000004090085a7 */ /* 0x000e64000800007f */
[----:B-1----:R-:W-:Y:S05]  /*c200*/  @!P0 BRA `(.L_x_317) ;  /* 0xfffffffc00f08947 */ /* 0x002fea000383ffff */
[----:B------:R-:W-:Y:S05]  /*c210*/  BRA `(.L_x_348) ;  /* 0xfffffff000dc7947 */ /* 0x000fea000383ffff */
.L_x_318:
[----:B0-----:R0:W1:Y:S02]  /*c220*/  SYNCS.PHASECHK.TRANS64.TRYWAIT P0, [R8+URZ], R5 ;  /* 0x00000005080075a7 */ /* 0x001064000800017f */
[----:B-1----:R-:W-:Y:S05]  /*c230*/  @!P0 NANOSLEEP.SYNCS 0x989680 ;  /* 0x009896800000895d */ /* 0x002fea0003900000 */
[----:B------:R-:W1:Y:S02]  /*c240*/  @!P0 SYNCS.PHASECHK.TRANS64 P0, [R8+URZ], R5 ;  /* 0x00000005080085a7 */ /* 0x000e64000800007f */
[----:B-1----:R-:W-:Y:S05]  /*c250*/  @!P0 BRA `(.L_x_318) ;  /* 0xfffffffc00f08947 */ /* 0x002fea000383ffff */
[----:B------:R-:W-:Y:S05]  /*c260*/  BRA `(.L_x_349) ;  /* 0xfffffff000ec7947 */ /* 0x000fea000383ffff */
.L_x_319:
[----:B0-----:R0:W1:Y:S02]  /*c270*/  SYNCS.PHASECHK.TRANS64.TRYWAIT P0, [R9+URZ], R4 ;  /* 0x00000004090075a7 */ /* 0x001064000800017f */
[----:B-1----:R-:W-:Y:S05]  /*c280*/  @!P0 NANOSLEEP.SYNCS 0x989680 ;  /* 0x009896800000895d */ /* 0x002fea0003900000 */
[----:B------:R-:W1:Y:S02]  /*c290*/  @!P0 SYNCS.PHASECHK.TRANS64 P0, [R9+URZ], R4 ;  /* 0x00000004090085a7 */ /* 0x000e64000800007f */
[----:B-1----:R-:W-:Y:S05]  /*c2a0*/  @!P0 BRA `(.L_x_319) ;  /* 0xfffffffc00f08947 */ /* 0x002fea000383ffff */
[----:B------:R-:W-:Y:S05]  /*c2b0*/  BRA `(.L_x_350) ;  /* 0xfffffff000fc7947 */ /* 0x000fea000383ffff */
.L_x_320:
[----:B0-----:R0:W1:Y:S02]  /*c2c0*/  SYNCS.PHASECHK.TRANS64.TRYWAIT P0, [R8+URZ], R5 ;  /* 0x00000005080075a7 */ /* 0x001064000800017f */
[----:B-1----:R-:W-:Y:S05]  /*c2d0*/  @!P0 NANOSLEEP.SYNCS 0x989680 ;  /* 0x009896800000895d */ /* 0x002fea0003900000 */
[----:B------:R-:W1:Y:S02]  /*c2e0*/  @!P0 SYNCS.PHASECHK.TRANS64 P0, [R8+URZ], R5 ;  /* 0x00000005080085a7 */ /* 0x000e64000800007f */
[----:B-1----:R-:W-:Y:S05]  /*c2f0*/  @!P0 BRA `(.L_x_320) ;  /* 0xfffffffc00f08947 */ /* 0x002fea000383ffff */
[----:B------:R-:W-:Y:S05]  /*c300*/  BRA `(.L_x_351) ;  /* 0xfffffff4000c7947 */ /* 0x000fea000383ffff */
.L_x_321:
[----:B0-----:R0:W1:Y:S02]  /*c310*/  SYNCS.PHASECHK.TRANS64.TRYWAIT P0, [R9+URZ], R4 ;  /* 0x00000004090075a7 */ /* 0x001064000800017f */
[----:B-1----:R-:W-:Y:S05]  /*c320*/  @!P0 NANOSLEEP.SYNCS 0x989680 ;  /* 0x009896800000895d */ /* 0x002fea0003900000 */
[----:B------:R-:W1:Y:S02]  /*c330*/  @!P0 SYNCS.PHASECHK.TRANS64 P0, [R9+URZ], R4 ;  /* 0x00000004090085a7 */ /* 0x000e64000800007f */
[----:B-1----:R-:W-:Y:S05]  /*c340*/  @!P0 BRA `(.L_x_321) ;  /* 0xfffffffc00f08947 */ /* 0x002fea000383ffff */
[----:B------:R-:W-:Y:S05]  /*c350*/  BRA `(.L_x_352) ;  /* 0xfffffff4001c7947 */ /* 0x000fea000383ffff */
.L_x_322:
[----:B0-----:R0:W1:Y:S02]  /*c360*/  SYNCS.PHASECHK.TRANS64.TRYWAIT P0, [R8+URZ], R5 ;  /* 0x00000005080075a7 */ /* 0x001064000800017f */
[----:B-1----:R-:W-:Y:S05]  /*c370*/  @!P0 NANOSLEEP.SYNCS 0x989680 ;  /* 0x009896800000895d */ /* 0x002fea0003900000 */
[----:B------:R-:W1:Y:S02]  /*c380*/  @!P0 SYNCS.PHASECHK.TRANS64 P0, [R8+URZ], R5 ;  /* 0x00000005080085a7 */ /* 0x000e64000800007f */
[----:B-1----:R-:W-:Y:S05]  /*c390*/  @!P0 BRA `(.L_x_322) ;  /* 0xfffffffc00f08947 */ /* 0x002fea000383ffff */
[----:B------:R-:W-:Y:S05]  /*c3a0*/  BRA `(.L_x_353) ;  /* 0xfffffff4002c7947 */ /* 0x000fea000383ffff */
.L_x_323:
[----:B0-----:R0:W1:Y:S02]  /*c3b0*/  SYNCS.PHASECHK.TRANS64.TRYWAIT P0, [R9+URZ], R4 ;  /* 0x00000004090075a7 */ /* 0x001064000800017f */
[----:B-1----:R-:W-:Y:S05]  /*c3c0*/  @!P0 NANOSLEEP.SYNCS 0x989680 ;  /* 0x009896800000895d */ /* 0x002fea0003900000 */
[----:B------:R-:W1:Y:S02]  /*c3d0*/  @!P0 SYNCS.PHASECHK.TRANS64 P0, [R9+URZ], R4 ;  /* 0x00000004090085a7 */ /* 0x000e64000800007f */
[----:B-1----:R-:W-:Y:S05]  /*c3e0*/  @!P0 BRA `(.L_x_323) ;  /* 0xfffffffc00f08947 */ /* 0x002fea000383ffff */
[----:B------:R-:W-:Y:S05]  /*c3f0*/  BRA `(.L_x_354) ;  /* 0xfffffff4003c7947 */ /* 0x000fea000383ffff */
.L_x_324:
[----:B0-----:R0:W1:Y:S02]  /*c400*/  SYNCS.PHASECHK.TRANS64.TRYWAIT P0, [R8+URZ], R5 ;  /* 0x00000005080075a7 */ /* 0x001064000800017f */
[----:B-1----:R-:W-:Y:S05]  /*c410*/  @!P0 NANOSLEEP.SYNCS 0x989680 ;  /* 0x009896800000895d */ /* 0x002fea0003900000 */
[----:B------:R-:W1:Y:S02]  /*c420*/  @!P0 SYNCS.PHASECHK.TRANS64 P0, [R8+URZ], R5 ;  /* 0x00000005080085a7 */ /* 0x000e64000800007f */
[----:B-1----:R-:W-:Y:S05]  /*c430*/  @!P0 BRA `(.L_x_324) ;  /* 0xfffffffc00f08947 */ /* 0x002fea000383ffff */
[----:B------:R-:W-:Y:S05]  /*c440*/  BRA `(.L_x_355) ;  /* 0xfffffff4004c7947 */ /* 0x000fea000383ffff */
.L_x_325:
[----:B0-----:R0:W1:Y:S02]  /*c450*/  SYNCS.PHASECHK.TRANS64.TRYWAIT P0, [R9+URZ], R4 ;  /* 0x00000004090075a7 */ /* 0x001064000800017f */
[----:B-1----:R-:W-:Y:S05]  /*c460*/  @!P0 NANOSLEEP.SYNCS 0x989680 ;  /* 0x009896800000895d */ /* 0x002fea0003900000 */
[----:B------:R-:W1:Y:S02]  /*c470*/  @!P0 SYNCS.PHASECHK.TRANS64 P0, [R9+URZ], R4 ;  /* 0x00000004090085a7 */ /* 0x000e64000800007f */
[----:B-1----:R-:W-:Y:S05]  /*c480*/  @!P0 BRA `(.L_x_325) ;  /* 0xfffffffc00f08947 */ /* 0x002fea000383ffff */
[----:B------:R-:W-:Y:S05]  /*c490*/  BRA `(.L_x_356) ;  /* 0xfffffff4005c7947 */ /* 0x000fea000383ffff */
.L_x_326:
[----:B0-----:R0:W1:Y:S02]  /*c4a0*/  SYNCS.PHASECHK.TRANS64.TRYWAIT P0, [R8+URZ], R5 ;  /* 0x00000005080075a7 */ /* 0x001064000800017f */
[----:B-1----:R-:W-:Y:S05]  /*c4b0*/  @!P0 NANOSLEEP.SYNCS 0x989680 ;  /* 0x009896800000895d */ /* 0x002fea0003900000 */
[----:B------:R-:W1:Y:S02]  /*c4c0*/  @!P0 SYNCS.PHASECHK.TRANS64 P0, [R8+URZ], R5 ;  /* 0x00000005080085a7 */ /* 0x000e64000800007f */
[----:B-1----:R-:W-:Y:S05]  /*c4d0*/  @!P0 BRA `(.L_x_326) ;  /* 0xfffffffc00f08947 */ /* 0x002fea000383ffff */
[----:B------:R-:W-:Y:S05]  /*c4e0*/  BRA `(.L_x_357) ;  /* 0xfffffff4006c7947 */ /* 0x000fea000383ffff */
.L_x_327:
[----:B0-----:R0:W1:Y:S02]  /*c4f0*/  SYNCS.PHASECHK.TRANS64.TRYWAIT P0, [R9+URZ], R4 ;  /* 0x00000004090075a7 */ /* 0x001064000800017f */
[----:B-1----:R-:W-:Y:S05]  /*c500*/  @!P0 NANOSLEEP.SYNCS 0x989680 ;  /* 0x009896800000895d */ /* 0x002fea0003900000 */
[----:B------:R-:W1:Y:S02]  /*c510*/  @!P0 SYNCS.PHASECHK.TRANS64 P0, [R9+URZ], R4 ;  /* 0x00000004090085a7 */ /* 0x000e64000800007f */
[----:B-1----:R-:W-:Y:S05]  /*c520*/  @!P0 BRA `(.L_x_327) ;  /* 0xfffffffc00f08947 */ /* 0x002fea000383ffff */
[----:B------:R-:W-:Y:S05]  /*c530*/  BRA `(.L_x_358) ;  /* 0xfffffff4007c7947 */ /* 0x000fea000383ffff */
.L_x_328:
[----:B0-----:R0:W1:Y:S02]  /*c540*/  SYNCS.PHASECHK.TRANS64.TRYWAIT P0, [R8+URZ], R5 ;  /* 0x00000005080075a7 */ /* 0x001064000800017f */
[----:B-1----:R-:W-:Y:S05]  /*c550*/  @!P0 NANOSLEEP.SYNCS 0x989680 ;  /* 0x009896800000895d */ /* 0x002fea0003900000 */
[----:B------:R-:W1:Y:S02]  /*c560*/  @!P0 SYNCS.PHASECHK.TRANS64 P0, [R8+URZ], R5 ;  /* 0x00000005080085a7 */ /* 0x000e64000800007f */
[----:B-1----:R-:W-:Y:S05]  /*c570*/  @!P0 BRA `(.L_x_328) ;  /* 0xfffffffc00f08947 */ /* 0x002fea000383ffff */
[----:B------:R-:W-:Y:S05]  /*c580*/  BRA `(.L_x_359) ;  /* 0xfffffff4008c7947 */ /* 0x000fea000383ffff */
.L_x_329:
[----:B-1----:R1:W2:Y:S02]  /*c590*/  SYNCS.PHASECHK.TRANS64.TRYWAIT P0, [R11+URZ], R6 ;  /* 0x000000060b0075a7 */ /* 0x0022a4000800017f */
[----:B--2---:R-:W-:Y:S05]  /*c5a0*/  @!P0 NANOSLEEP.SYNCS 0x989680 ;  /* 0x009896800000895d */ /* 0x004fea0003900000 */
[----:B------:R-:W2:Y:S02]  /*c5b0*/  @!P0 SYNCS.PHASECHK.TRANS64 P0, [R11+URZ], R6 ;  /* 0x000000060b0085a7 */ /* 0x000ea4000800007f */
[----:B--2---:R-:W-:Y:S05]  /*c5c0*/  @!P0 BRA `(.L_x_329) ;  /* 0xfffffffc00f08947 */ /* 0x004fea000383ffff */
[----:B------:R-:W-:Y:S05]  /*c5d0*/  BRA `(.L_x_360) ;  /* 0xfffffff400947947 */ /* 0x000fea000383ffff */
.L_x_361:
[----:B------:R-:W-:-:S00]  /*c5e0*/  BRA `(.L_x_361) ;  /* 0xfffffffc00fc7947 */ /* 0x000fc0000383ffff */
[----:B------:R-:W-:-:S00]  /*c5f0*/  NOP ;  /* 0x0000000000007918 */ /* 0x000fc00000000000 */
        /* <DEDUP_REMOVED lines=8> */
.L_x_362:


//--------------------- .nv.global.init           --------------------------
	.section	.nv.global.init,"aw",@progbits
.nv.global.init:
	.type		$str$22,@object
	.size		$str$22,($str$23 - $str$22)
$str$22:
        /*0000*/ 	.byte	0x6b, 0x5f, 0x74, 0x69, 0x6c, 0x65, 0x5f, 0x63, 0x6f, 0x75, 0x6e, 0x74, 0x20, 0x3e, 0x3d, 0x20
        /*0010*/ 	.byte	0x31, 0x00
	.type		$str$23,@object
	.size		$str$23,(__unnamed_1 - $str$23)
$str$23:
        /*0012*/ 	.byte	0x2f, 0x74, 0x6d, 0x70, 0x2f, 0x63, 0x75, 0x74, 0x6c, 0x61, 0x73, 0x73, 0x5f, 0x73, 0x77, 0x65
        /*0022*/ 	.byte	0x65, 0x70, 0x5f, 0x73, 0x72, 0x63, 0x2f, 0x69, 0x6e, 0x63, 0x6c, 0x75, 0x64, 0x65, 0x2f, 0x63
        /*0032*/ 	.byte	0x75, 0x74, 0x6c, 0x61, 0x73, 0x73, 0x2f, 0x67, 0x65, 0x6d, 0x6d, 0x2f, 0x63, 0x6f, 0x6c, 0x6c
        /*0042*/ 	.byte	0x65, 0x63, 0x74, 0x69, 0x76, 0x65, 0x2f, 0x73, 0x6d, 0x39, 0x30, 0x5f, 0x6d, 0x6d, 0x61, 0x5f
        /*0052*/ 	.byte	0x74, 0x6d, 0x61, 0x5f, 0x67, 0x6d, 0x6d, 0x61, 0x5f, 0x73, 0x73, 0x5f, 0x77, 0x61, 0x72, 0x70
        /*0062*/ 	.byte	0x73, 0x70, 0x65, 0x63, 0x69, 0x61, 0x6c, 0x69, 0x7a, 0x65, 0x64, 0x2e, 0x68, 0x70, 0x70, 0x00
	.type		__unnamed_1,@object
	.size		__unnamed_1,(.L_0 - __unnamed_1)
__unnamed_1:
        /*0072*/ 	.byte	0x76, 0x6f, 0x69, 0x64, 0x20, 0x63, 0x75, 0x74, 0x6c, 0x61, 0x73, 0x73, 0x3a, 0x3a, 0x67, 0x65
        /* <DEDUP_REMOVED lines=179> */
        /*0bb2*/ 	.byte	0x64, 0x65, 0x6e, 0x74, 0x69, 0x74, 0x79, 0x5d, 0x00
.L_0:


//--------------------- .nv.shared._ZN7cutlass13device_kernelINS_4gemm6kernel13GemmUniversalIN4cute5tupleIJiiiiEEENS1_10collective13CollectiveMmaINS1_34MainloopSm90TmaGmmaWarpSpecializedILi22ENS5_IJNS4_1CILi1EEESB_SB_EEENS1_32KernelTmaWarpSpecializedPingpongEEENS5_IJNSA_ILi64EEENSA_ILi256EEENSA_ILi16EEEEEENS_6half_tENS5_IJlSB_lEEESJ_SK_NS4_8TiledMMAINS4_8MMA_AtomIJNS4_4SM904GMMA26MMA_64x256x16_F32F16F16_SSILNSO_5MajorE0ELSQ_0ELNSO_7ScaleInE1ELSR_1EEEEEENS4_6LayoutISC_NS5_IJNSA_ILi0EEESV_SV_EEEEENS5_IJNS4_10UnderscoreESY_SY_EEEEENS4_13SM90_TMA_LOADENS4_14ComposedLayoutINS4_7SwizzleILi1ELi4ELi3EEENS4_18smem_ptr_flag_bitsILi16EEENSU_INS5_IJNSA_ILi8EEESH_EEENS5_IJSH_SB_EEEEEEEvNS4_8identityES11_S1B_vS1C_EENS_8epilogue10collective6detail29Sm90TmaWarpSpecializedAdapterINS1F_15DefaultEpilogueISJ_SK_SK_NS1E_6thread17LinearCombinationISJ_Li1EffLNS1J_9ScaleType4KindE0ELNS_15FloatRoundStyleE2ESJ_EENS1_15EpilogueDefaultEEEEEvvEEEEvNT_6ParamsE --------------------------
	.section	.nv.shared._ZN7cutlass13device_kernelINS_4gemm6kernel13GemmUniversalIN4cute5tupleIJiiiiEEENS1_10collective13CollectiveMmaINS1_34MainloopSm90TmaGmmaWarpSpecializedILi22ENS5_IJNS4_1CILi1EEESB_SB_EEENS1_32KernelTmaWarpSpecializedPingpongEEENS5_IJNSA_ILi64EEENSA_ILi256EEENSA_ILi16EEEEEENS_6half_tENS5_IJlSB_lEEESJ_SK_NS4_8TiledMMAINS4_8MMA_AtomIJNS4_4SM904GMMA26MMA_64x256x16_F32F16F16_SSILNSO_5MajorE0ELSQ_0ELNSO_7ScaleInE1ELSR_1EEEEEENS4_6LayoutISC_NS5_IJNSA_ILi0EEESV_SV_EEEEENS5_IJNS4_10UnderscoreESY_SY_EEEEENS4_13SM90_TMA_LOADENS4_14ComposedLayoutINS4_7SwizzleILi1ELi4ELi3EEENS4_18smem_ptr_flag_bitsILi16EEENSU_INS5_IJNSA_ILi8EEESH_EEENS5_IJSH_SB_EEEEEEEvNS4_8identityES11_S1B_vS1C_EENS_8epilogue10collective6detail29Sm90TmaWarpSpecializedAdapterINS1F_15DefaultEpilogueISJ_SK_SK_NS1E_6thread17LinearCombinationISJ_Li1EffLNS1J_9ScaleType4KindE0ELNS_15FloatRoundStyleE2ESJ_EENS1_15EpilogueDefaultEEEEEvvEEEEvNT_6ParamsE,"aw",@nobits
	.sectionflags	@""
	.align	16
	.zero		1024


//--------------------- .nv.shared.reserved.0     --------------------------
	.section	.nv.shared.reserved.0,"aw",@nobits
	.weak		__nv_reservedSMEM_offset_0_alias
	.size		__nv_reservedSMEM_offset_0_alias, 0, 0
	.other		__nv_reservedSMEM_offset_0_alias,@"STO_CUDA_RESERVED_SHARED STV_DEFAULT"
__nv_reservedSMEM_offset_0_alias:
	.zero		0


//--------------------- .nv.global                --------------------------
	.section	.nv.global,"aw",@nobits
.nv.global:
	.type		_ZN40_INTERNAL_2f35a02e_4_k_cu_f404ab6e_150614cute1_E,@object
	.size		_ZN40_INTERNAL_2f35a02e_4_k_cu_f404ab6e_150614cute1_E,(_ZN40_INTERNAL_2f35a02e_4_k_cu_f404ab6e_150614cuda3std3__45__cpo6cbeginE - _ZN40_INTERNAL_2f35a02e_4_k_cu_f404ab6e_150614cute1_E)
_ZN40_INTERNAL_2f35a02e_4_k_cu_f404ab6e_150614cute1_E:
	.zero		1
	.type		_ZN40_INTERNAL_2f35a02e_4_k_cu_f404ab6e_150614cuda3std3__45__cpo6cbeginE,@object
	.size		_ZN40_INTERNAL_2f35a02e_4_k_cu_f404ab6e_150614cuda3std3__45__cpo6cbeginE,(_ZN40_INTERNAL_2f35a02e_4_k_cu_f404ab6e_150614cuda3std3__48in_placeE - _ZN40_INTERNAL_2f35a02e_4_k_cu_f404ab6e_150614cuda3std3__45__cpo6cbeginE)
_ZN40_INTERNAL_2f35a02e_4_k_cu_f404ab6e_150614cuda3std3__45__cpo6cbeginE:
	.zero		1
	.type		_ZN40_INTERNAL_2f35a02e_4_k_cu_f404ab6e_150614cuda3std3__48in_placeE,@object
	.size		_ZN40_INTERNAL_2f35a02e_4_k_cu_f404ab6e_150614cuda3std3__48in_placeE,(_ZN40_INTERNAL_2f35a02e_4_k_cu_f404ab6e_150614cuda3std6ranges3__45__cpo9iter_moveE - _ZN40_INTERNAL_2f35a02e_4_k_cu_f404ab6e_150614cuda3std3__48in_placeE)
_ZN40_INTERNAL_2f35a02e_4_k_cu_f404ab6e_150614cuda3std3__48in_placeE:
	.zero		1
	.type		_ZN40_INTERNAL_2f35a02e_4_k_cu_f404ab6e_150614cuda3std6ranges3__45__cpo9iter_moveE,@object
	.size		_ZN40_INTERNAL_2f35a02e_4_k_cu_f404ab6e_150614cuda3std6ranges3__45__cpo9iter_moveE,(_ZN40_INTERNAL_2f35a02e_4_k_cu_f404ab6e_150614cuda3std3__45__cpo5beginE - _ZN40_INTERNAL_2f35a02e_4_k_cu_f404ab6e_150614cuda3std6ranges3__45__cpo9iter_moveE)
_ZN40_INTERNAL_2f35a02e_4_k_cu_f404ab6e_150614cuda3std6ranges3__45__cpo9iter_moveE:
	.zero		1
	.type		_ZN40_INTERNAL_2f35a02e_4_k_cu_f404ab6e_150614cuda3std3__45__cpo5beginE,@object
	.size		_ZN40_INTERNAL_2f35a02e_4_k_cu_f404ab6e_150614cuda3std3__45__cpo5beginE,(_ZN40_INTERNAL_2f35a02e_4_k_cu_f404ab6e_150614cuda3std3__442_GLOBAL__N__2f35a02e_4_k_cu_f404ab6e_150616ignoreE - _ZN40_INTERNAL_2f35a02e_4_k_cu_f404ab6e_150614cuda3std3__45__cpo5beginE)
_ZN40_INTERNAL_2f35a02e_4_k_cu_f404ab6e_150614cuda3std3__45__cpo5beginE:
	.zero		1
	.type		_ZN40_INTERNAL_2f35a02e_4_k_cu_f404ab6e_150614cuda3std3__442_GLOBAL__N__2f35a02e_4_k_cu_f404ab6e_150616ignoreE,@object
	.size		_ZN40_INTERNAL_2f35a02e_4_k_cu_f404ab6e_150614cuda3std3__442_GLOBAL__N__2f35a02e_4_k_cu_f404ab6e_150616ignoreE,(_ZN40_INTERNAL_2f35a02e_4_k_cu_f404ab6e_150614cute7productE - _ZN40_INTERNAL_2f35a02e_4_k_cu_f404ab6e_150614cuda3std3__442_GLOBAL__N__2f35a02e_4_k_cu_f404ab6e_150616ignoreE)
_ZN40_INTERNAL_2f35a02e_4_k_cu_f404ab6e_150614cuda3std3__442_GLOBAL__N__2f35a02e_4_k_cu_f404ab6e_150616ignoreE:
	.zero		1
	.type		_ZN40_INTERNAL_2f35a02e_4_k_cu_f404ab6e_150614cute7productE,@object
	.size		_ZN40_INTERNAL_2f35a02e_4_k_cu_f404ab6e_150614cute7productE,(_ZN40_INTERNAL_2f35a02e_4_k_cu_f404ab6e_150614cuda3std3__45__cpo3endE - _ZN40_INTERNAL_2f35a02e_4_k_cu_f404ab6e_150614cute7productE)
_ZN40_INTERNAL_2f35a02e_4_k_cu_f404ab6e_150614cute7productE:
	.zero		1
	.type		_ZN40_INTERNAL_2f35a02e_4_k_cu_f404ab6e_150614cuda3std3__45__cpo3endE,@object
	.size		_ZN40_INTERNAL_2f35a02e_4_k_cu_f404ab6e_150614cuda3std3__45__cpo3endE,(_ZN40_INTERNAL_2f35a02e_4_k_cu_f404ab6e_150614cuda3std3__419piecewise_constructE - _ZN40_INTERNAL_2f35a02e_4_k_cu_f404ab6e_150614cuda3std3__45__cpo3endE)
_ZN40_INTERNAL_2f35a02e_4_k_cu_f404ab6e_150614cuda3std3__45__cpo3endE:
	.zero		1
	.type		_ZN40_INTERNAL_2f35a02e_4_k_cu_f404ab6e_150614cuda3std3__419piecewise_constructE,@object
	.size		_ZN40_INTERNAL_2f35a02e_4_k_cu_f404ab6e_150614cuda3std3__419piecewise_constructE,(_ZN40_INTERNAL_2f35a02e_4_k_cu_f404ab6e_150614cuda3std3__45__cpo4cendE - _ZN40_INTERNAL_2f35a02e_4_k_cu_f404ab6e_150614cuda3std3__419piecewise_constructE)
_ZN40_INTERNAL_2f35a02e_4_k_cu_f404ab6e_150614cuda3std3__419piecewise_constructE:
	.zero		1
	.type		_ZN40_INTERNAL_2f35a02e_4_k_cu_f404ab6e_150614cuda3std3__45__cpo4cendE,@object
	.size		_ZN40_INTERNAL_2f35a02e_4_k_cu_f404ab6e_150614cuda3std3__45__cpo4cendE,(_ZN40_INTERNAL_2f35a02e_4_k_cu_f404ab6e_150614cuda3std6ranges3__45__cpo4swapE - _ZN40_INTERNAL_2f35a02e_4_k_cu_f404ab6e_150614cuda3std3__45__cpo4cendE)
_ZN40_INTERNAL_2f35a02e_4_k_cu_f404ab6e_150614cuda3std3__45__cpo4cendE:
	.zero		1
	.type		_ZN40_INTERNAL_2f35a02e_4_k_cu_f404ab6e_150614cuda3std6ranges3__45__cpo4swapE,@object
	.size		_ZN40_INTERNAL_2f35a02e_4_k_cu_f404ab6e_150614cuda3std6ranges3__45__cpo4swapE,(.L_8 - _ZN40_INTERNAL_2f35a02e_4_k_cu_f404ab6e_150614cuda3std6ranges3__45__cpo4swapE)
_ZN40_INTERNAL_2f35a02e_4_k_cu_f404ab6e_150614cuda3std6ranges3__45__cpo4swapE:
	.zero		1
.L_8:


//--------------------- .nv.constant0._ZN7cutlass13device_kernelINS_4gemm6kernel13GemmUniversalIN4cute5tupleIJiiiiEEENS1_10collective13CollectiveMmaINS1_34MainloopSm90TmaGmmaWarpSpecializedILi22ENS5_IJNS4_1CILi1EEESB_SB_EEENS1_32KernelTmaWarpSpecializedPingpongEEENS5_IJNSA_ILi64EEENSA_ILi256EEENSA_ILi16EEEEEENS_6half_tENS5_IJlSB_lEEESJ_SK_NS4_8TiledMMAINS4_8MMA_AtomIJNS4_4SM904GMMA26MMA_64x256x16_F32F16F16_SSILNSO_5MajorE0ELSQ_0ELNSO_7ScaleInE1ELSR_1EEEEEENS4_6LayoutISC_NS5_IJNSA_ILi0EEESV_SV_EEEEENS5_IJNS4_10UnderscoreESY_SY_EEEEENS4_13SM90_TMA_LOADENS4_14ComposedLayoutINS4_7SwizzleILi1ELi4ELi3EEENS4_18smem_ptr_flag_bitsILi16EEENSU_INS5_IJNSA_ILi8EEESH_EEENS5_IJSH_SB_EEEEEEEvNS4_8identityES11_S1B_vS1C_EENS_8epilogue10collective6detail29Sm90TmaWarpSpecializedAdapterINS1F_15DefaultEpilogueISJ_SK_SK_NS1E_6thread17LinearCombinationISJ_Li1EffLNS1J_9ScaleType4KindE0ELNS_15FloatRoundStyleE2ESJ_EENS1_15EpilogueDefaultEEEEEvvEEEEvNT_6ParamsE --------------------------
	.section	.nv.constant0._ZN7cutlass13device_kernelINS_4gemm6kernel13GemmUniversalIN4cute5tupleIJiiiiEEENS1_10collective13CollectiveMmaINS1_34MainloopSm90TmaGmmaWarpSpecializedILi22ENS5_IJNS4_1CILi1EEESB_SB_EEENS1_32KernelTmaWarpSpecializedPingpongEEENS5_IJNSA_ILi64EEENSA_ILi256EEENSA_ILi16EEEEEENS_6half_tENS5_IJlSB_lEEESJ_SK_NS4_8TiledMMAINS4_8MMA_AtomIJNS4_4SM904GMMA26MMA_64x256x16_F32F16F16_SSILNSO_5MajorE0ELSQ_0ELNSO_7ScaleInE1ELSR_1EEEEEENS4_6LayoutISC_NS5_IJNSA_ILi0EEESV_SV_EEEEENS5_IJNS4_10UnderscoreESY_SY_EEEEENS4_13SM90_TMA_LOADENS4_14ComposedLayoutINS4_7SwizzleILi1ELi4ELi3EEENS4_18smem_ptr_flag_bitsILi16EEENSU_INS5_IJNSA_ILi8EEESH_EEENS5_IJSH_SB_EEEEEEEvNS4_8identityES11_S1B_vS1C_EENS_8epilogue10collective6detail29Sm90TmaWarpSpecializedAdapterINS1F_15DefaultEpilogueISJ_SK_SK_NS1E_6thread17LinearCombinationISJ_Li1EffLNS1J_9ScaleType4KindE0ELNS_15FloatRoundStyleE2ESJ_EENS1_15EpilogueDefaultEEEEEvvEEEEvNT_6ParamsE,"a",@progbits
	.sectionflags	@""
	.align	4
.nv.constant0._ZN7cutlass13device_kernelINS_4gemm6kernel13GemmUniversalIN4cute5tupleIJiiiiEEENS1_10collective13CollectiveMmaINS1_34MainloopSm90TmaGmmaWarpSpecializedILi22ENS5_IJNS4_1CILi1EEESB_SB_EEENS1_32KernelTmaWarpSpecializedPingpongEEENS5_IJNSA_ILi64EEENSA_ILi256EEENSA_ILi16EEEEEENS_6half_tENS5_IJlSB_lEEESJ_SK_NS4_8TiledMMAINS4_8MMA_AtomIJNS4_4SM904GMMA26MMA_64x256x16_F32F16F16_SSILNSO_5MajorE0ELSQ_0ELNSO_7ScaleInE1ELSR_1EEEEEENS4_6LayoutISC_NS5_IJNSA_ILi0EEESV_SV_EEEEENS5_IJNS4_10UnderscoreESY_SY_EEEEENS4_13SM90_TMA_LOADENS4_14ComposedLayoutINS4_7SwizzleILi1ELi4ELi3EEENS4_18smem_ptr_flag_bitsILi16EEENSU_INS5_IJNSA_ILi8EEESH_EEENS5_IJSH_SB_EEEEEEEvNS4_8identityES11_S1B_vS1C_EENS_8epilogue10collective6detail29Sm90TmaWarpSpecializedAdapterINS1F_15DefaultEpilogueISJ_SK_SK_NS1E_6thread17LinearCombinationISJ_Li1EffLNS1J_9ScaleType4KindE0ELNS_15FloatRoundStyleE2ESJ_EENS1_15EpilogueDefaultEEEEEvvEEEEvNT_6ParamsE:
	.zero		1664


//--------------------- SYMBOLS --------------------------

	.type		.nv.reservedSmem.offset0,@object
	.size		.nv.reservedSmem.offset0,0x4
	.type		__assertfail,@function
